//
// Generated by NVIDIA NVVM Compiler
//
// Compiler Build ID: CL-36424714
// Cuda compilation tools, release 13.0, V13.0.88
// Based on NVVM 20.0.0
//

.version 9.0
.target sm_100
.address_size 64

	// .globl	_Z12find_repeatsPiS_i

.visible .entry _Z12find_repeatsPiS_i(
	.param .u64 .ptr .align 1 _Z12find_repeatsPiS_i_param_0,
	.param .u64 .ptr .align 1 _Z12find_repeatsPiS_i_param_1,
	.param .u32 _Z12find_repeatsPiS_i_param_2
)
{
	.reg .pred 	%p<3>;
	.reg .b32 	%r<11>;
	.reg .b64 	%rd<11>;

	ld.param.u64 	%rd2, [_Z12find_repeatsPiS_i_param_0];
	ld.param.u64 	%rd3, [_Z12find_repeatsPiS_i_param_1];
	ld.param.u32 	%r2, [_Z12find_repeatsPiS_i_param_2];
	cvta.to.global.u64 	%rd1, %rd3;
	mov.u32 	%r3, %tid.x;
	mov.u32 	%r4, %ctaid.x;
	mov.u32 	%r5, %ntid.x;
	mad.lo.s32 	%r1, %r4, %r5, %r3;
	add.s32 	%r6, %r2, -1;
	setp.ge.s32 	%p1, %r1, %r6;
	@%p1 bra 	$L__BB0_4;
	cvta.to.global.u64 	%rd4, %rd2;
	mul.wide.s32 	%rd5, %r1, 4;
	add.s64 	%rd6, %rd4, %rd5;
	ld.global.u32 	%r7, [%rd6];
	ld.global.u32 	%r8, [%rd6+4];
	setp.ne.s32 	%p2, %r7, %r8;
	@%p2 bra 	$L__BB0_3;
	add.s64 	%rd10, %rd1, %rd5;
	mov.b32 	%r10, 1;
	st.global.u32 	[%rd10], %r10;
	bra.uni 	$L__BB0_4;
$L__BB0_3:
	add.s64 	%rd8, %rd1, %rd5;
	mov.b32 	%r9, 0;
	st.global.u32 	[%rd8], %r9;
$L__BB0_4:
	ret;

}
	// .globl	_Z14exclusive_scanPiS_P4NodeS_i
.visible .entry _Z14exclusive_scanPiS_P4NodeS_i(
	.param .u64 .ptr .align 1 _Z14exclusive_scanPiS_P4NodeS_i_param_0,
	.param .u64 .ptr .align 1 _Z14exclusive_scanPiS_P4NodeS_i_param_1,
	.param .u64 .ptr .align 1 _Z14exclusive_scanPiS_P4NodeS_i_param_2,
	.param .u64 .ptr .align 1 _Z14exclusive_scanPiS_P4NodeS_i_param_3,
	.param .u32 _Z14exclusive_scanPiS_P4NodeS_i_param_4
)
{
	.reg .pred 	%p<14>;
	.reg .b32 	%r<91>;
	.reg .b64 	%rd<39>;

	ld.param.u64 	%rd2, [_Z14exclusive_scanPiS_P4NodeS_i_param_0];
	ld.param.u64 	%rd3, [_Z14exclusive_scanPiS_P4NodeS_i_param_2];
	ld.param.u32 	%r24, [_Z14exclusive_scanPiS_P4NodeS_i_param_4];
	cvta.to.global.u64 	%rd1, %rd3;
	cvta.to.global.u64 	%rd4, %rd2;
	mov.u32 	%r25, %tid.x;
	mov.u32 	%r26, %ctaid.x;
	mov.u32 	%r27, %ntid.x;
	mad.lo.s32 	%r1, %r26, %r27, %r25;
	mul.wide.s32 	%rd5, %r1, 4;
	add.s64 	%rd6, %rd4, %rd5;
	ld.global.u32 	%r28, [%rd6];
	add.s32 	%r2, %r1, 7;
	mul.wide.s32 	%rd7, %r1, 8;
	add.s64 	%rd8, %rd1, %rd7;
	st.global.u32 	[%rd8+56], %r28;
	setp.lt.s32 	%p1, %r24, 1;
	@%p1 bra 	$L__BB1_17;
	add.s32 	%r3, %r1, 8;
	and.b32  	%r4, %r24, 3;
	setp.lt.u32 	%p2, %r24, 4;
	mov.b32 	%r83, 2;
	@%p2 bra 	$L__BB1_12;
	and.b32  	%r31, %r24, 2147483644;
	neg.s32 	%r81, %r31;
	mov.b32 	%r83, 2;
$L__BB1_3:
	rem.s32 	%r32, %r1, %r83;
	setp.ne.s32 	%p3, %r32, 0;
	@%p3 bra 	$L__BB1_5;
	shr.s32 	%r33, %r83, 1;
	div.s32 	%r34, %r2, %r33;
	mul.wide.s32 	%rd9, %r34, 8;
	add.s64 	%rd10, %rd1, %rd9;
	ld.global.u32 	%r35, [%rd10];
	div.s32 	%r36, %r3, %r33;
	mul.wide.s32 	%rd11, %r36, 8;
	add.s64 	%rd12, %rd1, %rd11;
	ld.global.u32 	%r37, [%rd12];
	add.s32 	%r38, %r37, %r35;
	div.s32 	%r39, %r2, %r83;
	mul.wide.s32 	%rd13, %r39, 8;
	add.s64 	%rd14, %rd1, %rd13;
	st.global.u32 	[%rd14], %r38;
	shl.b32 	%r83, %r83, 1;
$L__BB1_5:
	bar.sync 	0;
	rem.s32 	%r40, %r1, %r83;
	setp.ne.s32 	%p4, %r40, 0;
	@%p4 bra 	$L__BB1_7;
	shr.s32 	%r41, %r83, 1;
	div.s32 	%r42, %r2, %r41;
	mul.wide.s32 	%rd15, %r42, 8;
	add.s64 	%rd16, %rd1, %rd15;
	ld.global.u32 	%r43, [%rd16];
	div.s32 	%r44, %r3, %r41;
	mul.wide.s32 	%rd17, %r44, 8;
	add.s64 	%rd18, %rd1, %rd17;
	ld.global.u32 	%r45, [%rd18];
	add.s32 	%r46, %r45, %r43;
	div.s32 	%r47, %r2, %r83;
	mul.wide.s32 	%rd19, %r47, 8;
	add.s64 	%rd20, %rd1, %rd19;
	st.global.u32 	[%rd20], %r46;
	shl.b32 	%r83, %r83, 1;
$L__BB1_7:
	bar.sync 	0;
	rem.s32 	%r48, %r1, %r83;
	setp.ne.s32 	%p5, %r48, 0;
	@%p5 bra 	$L__BB1_9;
	shr.s32 	%r49, %r83, 1;
	div.s32 	%r50, %r2, %r49;
	mul.wide.s32 	%rd21, %r50, 8;
	add.s64 	%rd22, %rd1, %rd21;
	ld.global.u32 	%r51, [%rd22];
	div.s32 	%r52, %r3, %r49;
	mul.wide.s32 	%rd23, %r52, 8;
	add.s64 	%rd24, %rd1, %rd23;
	ld.global.u32 	%r53, [%rd24];
	add.s32 	%r54, %r53, %r51;
	div.s32 	%r55, %r2, %r83;
	mul.wide.s32 	%rd25, %r55, 8;
	add.s64 	%rd26, %rd1, %rd25;
	st.global.u32 	[%rd26], %r54;
	shl.b32 	%r83, %r83, 1;
$L__BB1_9:
	bar.sync 	0;
	rem.s32 	%r56, %r1, %r83;
	setp.ne.s32 	%p6, %r56, 0;
	@%p6 bra 	$L__BB1_11;
	shr.s32 	%r57, %r83, 1;
	div.s32 	%r58, %r2, %r57;
	mul.wide.s32 	%rd27, %r58, 8;
	add.s64 	%rd28, %rd1, %rd27;
	ld.global.u32 	%r59, [%rd28];
	div.s32 	%r60, %r3, %r57;
	mul.wide.s32 	%rd29, %r60, 8;
	add.s64 	%rd30, %rd1, %rd29;
	ld.global.u32 	%r61, [%rd30];
	add.s32 	%r62, %r61, %r59;
	div.s32 	%r63, %r2, %r83;
	mul.wide.s32 	%rd31, %r63, 8;
	add.s64 	%rd32, %rd1, %rd31;
	st.global.u32 	[%rd32], %r62;
	shl.b32 	%r83, %r83, 1;
$L__BB1_11:
	bar.sync 	0;
	add.s32 	%r81, %r81, 4;
	setp.ne.s32 	%p7, %r81, 0;
	@%p7 bra 	$L__BB1_3;
$L__BB1_12:
	setp.eq.s32 	%p8, %r4, 0;
	@%p8 bra 	$L__BB1_17;
	neg.s32 	%r88, %r4;
$L__BB1_14:
	.pragma "nounroll";
	rem.s32 	%r64, %r1, %r83;
	setp.ne.s32 	%p9, %r64, 0;
	@%p9 bra 	$L__BB1_16;
	shr.s32 	%r65, %r83, 1;
	div.s32 	%r66, %r2, %r65;
	mul.wide.s32 	%rd33, %r66, 8;
	add.s64 	%rd34, %rd1, %rd33;
	ld.global.u32 	%r67, [%rd34];
	div.s32 	%r68, %r3, %r65;
	mul.wide.s32 	%rd35, %r68, 8;
	add.s64 	%rd36, %rd1, %rd35;
	ld.global.u32 	%r69, [%rd36];
	add.s32 	%r70, %r69, %r67;
	div.s32 	%r71, %r2, %r83;
	mul.wide.s32 	%rd37, %r71, 8;
	add.s64 	%rd38, %rd1, %rd37;
	st.global.u32 	[%rd38], %r70;
	shl.b32 	%r83, %r83, 1;
$L__BB1_16:
	bar.sync 	0;
	add.s32 	%r88, %r88, 1;
	setp.ne.s32 	%p10, %r88, 0;
	@%p10 bra 	$L__BB1_14;
$L__BB1_17:
	bar.sync 	0;
	and.b32  	%r72, %r1, 7;
	setp.ne.s32 	%p11, %r72, 0;
	@%p11 bra 	$L__BB1_19;
	mov.b32 	%r73, 0;
	st.global.u32 	[%rd1+4], %r73;
	st.global.u32 	[%rd1+12], %r73;
	ld.global.u32 	%r74, [%rd1+8];
	st.global.u32 	[%rd1+20], %r74;
$L__BB1_19:
	bar.sync 	0;
	setp.eq.s32 	%p12, %r1, 4;
	@%p12 bra 	$L__BB1_22;
	setp.ne.s32 	%p13, %r1, 0;
	@%p13 bra 	$L__BB1_23;
	ld.global.u32 	%r78, [%rd1+12];
	st.global.u32 	[%rd1+28], %r78;
	ld.global.u32 	%r79, [%rd1+24];
	add.s32 	%r80, %r79, %r78;
	st.global.u32 	[%rd1+36], %r80;
	bra.uni 	$L__BB1_23;
$L__BB1_22:
	ld.global.u32 	%r75, [%rd1+20];
	st.global.u32 	[%rd1+44], %r75;
	ld.global.u32 	%r76, [%rd1+40];
	add.s32 	%r77, %r76, %r75;
	st.global.u32 	[%rd1+52], %r77;
$L__BB1_23:
	bar.sync 	0;
	ret;

}
	// .globl	_Z13index_repeatsPiS_S_
.visible .entry _Z13index_repeatsPiS_S_(
	.param .u64 .ptr .align 1 _Z13index_repeatsPiS_S__param_0,
	.param .u64 .ptr .align 1 _Z13index_repeatsPiS_S__param_1,
	.param .u64 .ptr .align 1 _Z13index_repeatsPiS_S__param_2
)
{


	ret;

}


// ===== COMPILED SASS (sm_100) =====

	.target	sm_100

	.elftype	@"ET_EXEC"


//--------------------- .note.nv.tkinfo           --------------------------
	.section	.note.nv.tkinfo,"",@"SHT_NOTE"
	.sectionflags	@"SHF_NOTE_NV_TKINFO"
	.tkinfo
        /*0018*/ 	.word	0x00000002
        /*0030*/ 	.string	""
        /*0030*/ 	.string	"ptxas"
        /*0030*/ 	.string	"Cuda compilation tools, release 13.0, V13.0.88"
        /*0030*/ 	.string	"Build cuda_13.0.r13.0/compiler.36424714_0"
        /*0030*/ 	.string	"-arch sm_100 -m 64 "



//--------------------- .note.nv.cuinfo           --------------------------
	.section	.note.nv.cuinfo,"",@"SHT_NOTE"
	.sectionflags	@"SHF_NOTE_NV_CUINFO"
        /*0018*/ 	.short	0x0002
        /*001a*/ 	.short	0x0064
        /*001c*/ 	.short	0x0082
	.zero		2


//--------------------- .nv.info                  --------------------------
	.section	.nv.info,"",@"SHT_CUDA_INFO"
	.align	4


	//----- nvinfo : EIATTR_REGCOUNT
	.align		4
        /*0000*/ 	.byte	0x04, 0x2f
        /*0002*/ 	.short	(.L_1 - .L_0)
	.align		4
.L_0:
        /*0004*/ 	.word	index@(_Z12find_repeatsPiS_i)
        /*0008*/ 	.word	0x0000000c


	//----- nvinfo : EIATTR_FRAME_SIZE
	.align		4
.L_1:
        /*000c*/ 	.byte	0x04, 0x11
        /*000e*/ 	.short	(.L_3 - .L_2)
	.align		4
.L_2:
        /*0010*/ 	.word	index@(_Z12find_repeatsPiS_i)
        /*0014*/ 	.word	0x00000000


	//----- nvinfo : EIATTR_REGCOUNT
	.align		4
.L_3:
        /*0018*/ 	.byte	0x04, 0x2f
        /*001a*/ 	.short	(.L_5 - .L_4)
	.align		4
.L_4:
        /*001c*/ 	.word	index@(_Z14exclusive_scanPiS_P4NodeS_i)
        /*0020*/ 	.word	0x00000017


	//----- nvinfo : EIATTR_FRAME_SIZE
	.align		4
.L_5:
        /*0024*/ 	.byte	0x04, 0x11
        /*0026*/ 	.short	(.L_7 - .L_6)
	.align		4
.L_6:
        /*0028*/ 	.word	index@(_Z14exclusive_scanPiS_P4NodeS_i)
        /*002c*/ 	.word	0x00000000


	//----- nvinfo : EIATTR_REGCOUNT
	.align		4
.L_7:
        /*0030*/ 	.byte	0x04, 0x2f
        /*0032*/ 	.short	(.L_9 - .L_8)
	.align		4
.L_8:
        /*0034*/ 	.word	index@(_Z13index_repeatsPiS_S_)
        /*0038*/ 	.word	0x00000004


	//----- nvinfo : EIATTR_FRAME_SIZE
	.align		4
.L_9:
        /*003c*/ 	.byte	0x04, 0x11
        /*003e*/ 	.short	(.L_11 - .L_10)
	.align		4
.L_10:
        /*0040*/ 	.word	index@(_Z13index_repeatsPiS_S_)
        /*0044*/ 	.word	0x00000000


	//----- nvinfo : EIATTR_MIN_STACK_SIZE
	.align		4
.L_11:
        /*0048*/ 	.byte	0x04, 0x12
        /*004a*/ 	.short	(.L_13 - .L_12)
	.align		4
.L_12:
        /*004c*/ 	.word	index@(_Z13index_repeatsPiS_S_)
        /*0050*/ 	.word	0x00000000


	//----- nvinfo : EIATTR_MIN_STACK_SIZE
	.align		4
.L_13:
        /*0054*/ 	.byte	0x04, 0x12
        /*0056*/ 	.short	(.L_15 - .L_14)
	.align		4
.L_14:
        /*0058*/ 	.word	index@(_Z14exclusive_scanPiS_P4NodeS_i)
        /*005c*/ 	.word	0x00000000


	//----- nvinfo : EIATTR_MIN_STACK_SIZE
	.align		4
.L_15:
        /*0060*/ 	.byte	0x04, 0x12
        /*0062*/ 	.short	(.L_17 - .L_16)
	.align		4
.L_16:
        /*0064*/ 	.word	index@(_Z12find_repeatsPiS_i)
        /*0068*/ 	.word	0x00000000
.L_17:


//--------------------- .nv.compat                --------------------------
	.section	.nv.compat,"",@"SHT_CUDA_COMPAT_INFO"
	.align	4
        /*0000*/ 	.byte	0x02, 0x09, 0x00, 0x00, 0x02, 0x02, 0x01, 0x00, 0x02, 0x05, 0x05, 0x00, 0x03, 0x07, 0x01, 0x01
        /*0010*/ 	.byte	0x02, 0x03, 0x00, 0x00, 0x02, 0x06, 0x01, 0x00, 0x04, 0x0b, 0x08, 0x00, 0x09, 0x00, 0x00, 0x00
        /*0020*/ 	.byte	0x00, 0x00, 0x00, 0x00


//--------------------- .nv.info._Z13index_repeatsPiS_S_ --------------------------
	.section	.nv.info._Z13index_repeatsPiS_S_,"",@"SHT_CUDA_INFO"
	.sectionflags	@""
	.align	4


	//----- nvinfo : EIATTR_CUDA_API_VERSION
	.align		4
        /*0000*/ 	.byte	0x04, 0x37
        /*0002*/ 	.short	(.L_19 - .L_18)
.L_18:
        /*0004*/ 	.word	0x00000082


	//----- nvinfo : EIATTR_KPARAM_INFO
	.align		4
.L_19:
        /*0008*/ 	.byte	0x04, 0x17
        /*000a*/ 	.short	(.L_21 - .L_20)
.L_20:
        /*000c*/ 	.word	0x00000000
        /*0010*/ 	.short	0x0002
        /*0012*/ 	.short	0x0010
        /*0014*/ 	.byte	0x00, 0xf5, 0x21, 0x00


	//----- nvinfo : EIATTR_KPARAM_INFO
	.align		4
.L_21:
        /*0018*/ 	.byte	0x04, 0x17
        /*001a*/ 	.short	(.L_23 - .L_22)
.L_22:
        /*001c*/ 	.word	0x00000000
        /*0020*/ 	.short	0x0001
        /*0022*/ 	.short	0x0008
        /*0024*/ 	.byte	0x00, 0xf5, 0x21, 0x00


	//----- nvinfo : EIATTR_KPARAM_INFO
	.align		4
.L_23:
        /*0028*/ 	.byte	0x04, 0x17
        /*002a*/ 	.short	(.L_25 - .L_24)
.L_24:
        /*002c*/ 	.word	0x00000000
        /*0030*/ 	.short	0x0000
        /*0032*/ 	.short	0x0000
        /*0034*/ 	.byte	0x00, 0xf5, 0x21, 0x00


	//----- nvinfo : EIATTR_SPARSE_MMA_MASK
	.align		4
.L_25:
        /*0038*/ 	.byte	0x03, 0x50
        /*003a*/ 	.short	0x0000


	//----- nvinfo : EIATTR_MAXREG_COUNT
	.align		4
        /*003c*/ 	.byte	0x03, 0x1b
        /*003e*/ 	.short	0x00ff


	//----- nvinfo : EIATTR_MERCURY_ISA_VERSION
	.align		4
        /*0040*/ 	.byte	0x03, 0x5f
        /*0042*/ 	.short	0x0101


	//----- nvinfo : EIATTR_VRC_CTA_INIT_COUNT
	.align		4
        /*0044*/ 	.byte	0x02, 0x4a
	.zero		1
	.zero		1


	//----- nvinfo : EIATTR_EXIT_INSTR_OFFSETS
	.align		4
        /*0048*/ 	.byte	0x04, 0x1c
        /*004a*/ 	.short	(.L_27 - .L_26)


	//   ....[0]....
.L_26:
        /*004c*/ 	.word	0x00000010


	//----- nvinfo : EIATTR_CBANK_PARAM_SIZE
	.align		4
.L_27:
        /*0050*/ 	.byte	0x03, 0x19
        /*0052*/ 	.short	0x0018


	//----- nvinfo : EIATTR_PARAM_CBANK
	.align		4
        /*0054*/ 	.byte	0x04, 0x0a
        /*0056*/ 	.short	(.L_29 - .L_28)
	.align		4
.L_28:
        /*0058*/ 	.word	index@(.nv.constant0._Z13index_repeatsPiS_S_)
        /*005c*/ 	.short	0x0380
        /*005e*/ 	.short	0x0018


	//----- nvinfo : EIATTR_SW_WAR
	.align		4
.L_29:
        /*0060*/ 	.byte	0x04, 0x36
        /*0062*/ 	.short	(.L_31 - .L_30)
.L_30:
        /*0064*/ 	.word	0x00000008
.L_31:


//--------------------- .nv.info._Z14exclusive_scanPiS_P4NodeS_i --------------------------
	.section	.nv.info._Z14exclusive_scanPiS_P4NodeS_i,"",@"SHT_CUDA_INFO"
	.sectionflags	@""
	.align	4


	//----- nvinfo : EIATTR_CUDA_API_VERSION
	.align		4
        /*0000*/ 	.byte	0x04, 0x37
        /*0002*/ 	.short	(.L_33 - .L_32)
.L_32:
        /*0004*/ 	.word	0x00000082


	//----- nvinfo : EIATTR_KPARAM_INFO
	.align		4
.L_33:
        /*0008*/ 	.byte	0x04, 0x17
        /*000a*/ 	.short	(.L_35 - .L_34)
.L_34:
        /*000c*/ 	.word	0x00000000
        /*0010*/ 	.short	0x0004
        /*0012*/ 	.short	0x0020
        /*0014*/ 	.byte	0x00, 0xf0, 0x11, 0x00


	//----- nvinfo : EIATTR_KPARAM_INFO
	.align		4
.L_35:
        /*0018*/ 	.byte	0x04, 0x17
        /*001a*/ 	.short	(.L_37 - .L_36)
.L_36:
        /*001c*/ 	.word	0x00000000
        /*0020*/ 	.short	0x0003
        /*0022*/ 	.short	0x0018
        /*0024*/ 	.byte	0x00, 0xf5, 0x21, 0x00


	//----- nvinfo : EIATTR_KPARAM_INFO
	.align		4
.L_37:
        /*0028*/ 	.byte	0x04, 0x17
        /*002a*/ 	.short	(.L_39 - .L_38)
.L_38:
        /*002c*/ 	.word	0x00000000
        /*0030*/ 	.short	0x0002
        /*0032*/ 	.short	0x0010
        /*0034*/ 	.byte	0x00, 0xf5, 0x21, 0x00


	//----- nvinfo : EIATTR_KPARAM_INFO
	.align		4
.L_39:
        /*0038*/ 	.byte	0x04, 0x17
        /*003a*/ 	.short	(.L_41 - .L_40)
.L_40:
        /*003c*/ 	.word	0x00000000
        /*0040*/ 	.short	0x0001
        /*0042*/ 	.short	0x0008
        /*0044*/ 	.byte	0x00, 0xf5, 0x21, 0x00


	//----- nvinfo : EIATTR_KPARAM_INFO
	.align		4
.L_41:
        /*0048*/ 	.byte	0x04, 0x17
        /*004a*/ 	.short	(.L_43 - .L_42)
.L_42:
        /*004c*/ 	.word	0x00000000
        /*0050*/ 	.short	0x0000
        /*0052*/ 	.short	0x0000
        /*0054*/ 	.byte	0x00, 0xf5, 0x21, 0x00


	//----- nvinfo : EIATTR_SPARSE_MMA_MASK
	.align		4
.L_43:
        /*0058*/ 	.byte	0x03, 0x50
        /*005a*/ 	.short	0x0000


	//----- nvinfo : EIATTR_MAXREG_COUNT
	.align		4
        /*005c*/ 	.byte	0x03, 0x1b
        /*005e*/ 	.short	0x00ff


	//----- nvinfo : EIATTR_NUM_BARRIERS
	.align		4
        /*0060*/ 	.byte	0x02, 0x4c
        /*0062*/ 	.byte	0x01
	.zero		1


	//----- nvinfo : EIATTR_MERCURY_ISA_VERSION
	.align		4
        /*0064*/ 	.byte	0x03, 0x5f
        /*0066*/ 	.short	0x0101


	//----- nvinfo : EIATTR_VRC_CTA_INIT_COUNT
	.align		4
        /*0068*/ 	.byte	0x02, 0x4a
	.zero		1
	.zero		1


	//----- nvinfo : EIATTR_EXIT_INSTR_OFFSETS
	.align		4
        /*006c*/ 	.byte	0x04, 0x1c
        /*006e*/ 	.short	(.L_45 - .L_44)


	//   ....[0]....
.L_44:
        /*0070*/ 	.word	0x00001ee0


	//----- nvinfo : EIATTR_CRS_STACK_SIZE
	.align		4
.L_45:
        /*0074*/ 	.byte	0x04, 0x1e
        /*0076*/ 	.short	(.L_47 - .L_46)
.L_46:
        /*0078*/ 	.word	0x00000000


	//----- nvinfo : EIATTR_CBANK_PARAM_SIZE
	.align		4
.L_47:
        /*007c*/ 	.byte	0x03, 0x19
        /*007e*/ 	.short	0x0024


	//----- nvinfo : EIATTR_PARAM_CBANK
	.align		4
        /*0080*/ 	.byte	0x04, 0x0a
        /*0082*/ 	.short	(.L_49 - .L_48)
	.align		4
.L_48:
        /*0084*/ 	.word	index@(.nv.constant0._Z14exclusive_scanPiS_P4NodeS_i)
        /*0088*/ 	.short	0x0380
        /*008a*/ 	.short	0x0024


	//----- nvinfo : EIATTR_SW_WAR
	.align		4
.L_49:
        /*008c*/ 	.byte	0x04, 0x36
        /*008e*/ 	.short	(.L_51 - .L_50)
.L_50:
        /*0090*/ 	.word	0x00000008
.L_51:


//--------------------- .nv.info._Z12find_repeatsPiS_i --------------------------
	.section	.nv.info._Z12find_repeatsPiS_i,"",@"SHT_CUDA_INFO"
	.sectionflags	@""
	.align	4


	//----- nvinfo : EIATTR_CUDA_API_VERSION
	.align		4
        /*0000*/ 	.byte	0x04, 0x37
        /*0002*/ 	.short	(.L_53 - .L_52)
.L_52:
        /*0004*/ 	.word	0x00000082


	//----- nvinfo : EIATTR_KPARAM_INFO
	.align		4
.L_53:
        /*0008*/ 	.byte	0x04, 0x17
        /*000a*/ 	.short	(.L_55 - .L_54)
.L_54:
        /*000c*/ 	.word	0x00000000
        /*0010*/ 	.short	0x0002
        /*0012*/ 	.short	0x0010
        /*0014*/ 	.byte	0x00, 0xf0, 0x11, 0x00


	//----- nvinfo : EIATTR_KPARAM_INFO
	.align		4
.L_55:
        /*0018*/ 	.byte	0x04, 0x17
        /*001a*/ 	.short	(.L_57 - .L_56)
.L_56:
        /*001c*/ 	.word	0x00000000
        /*0020*/ 	.short	0x0001
        /*0022*/ 	.short	0x0008
        /*0024*/ 	.byte	0x00, 0xf5, 0x21, 0x00


	//----- nvinfo : EIATTR_KPARAM_INFO
	.align		4
.L_57:
        /*0028*/ 	.byte	0x04, 0x17
        /*002a*/ 	.short	(.L_59 - .L_58)
.L_58:
        /*002c*/ 	.word	0x00000000
        /*0030*/ 	.short	0x0000
        /*0032*/ 	.short	0x0000
        /*0034*/ 	.byte	0x00, 0xf5, 0x21, 0x00


	//----- nvinfo : EIATTR_SPARSE_MMA_MASK
	.align		4
.L_59:
        /*0038*/ 	.byte	0x03, 0x50
        /*003a*/ 	.short	0x0000


	//----- nvinfo : EIATTR_MAXREG_COUNT
	.align		4
        /*003c*/ 	.byte	0x03, 0x1b
        /*003e*/ 	.short	0x00ff


	//----- nvinfo : EIATTR_MERCURY_ISA_VERSION
	.align		4
        /*0040*/ 	.byte	0x03, 0x5f
        /*0042*/ 	.short	0x0101


	//----- nvinfo : EIATTR_VRC_CTA_INIT_COUNT
	.align		4
        /*0044*/ 	.byte	0x02, 0x4a
	.zero		1
	.zero		1


	//----- nvinfo : EIATTR_EXIT_INSTR_OFFSETS
	.align		4
        /*0048*/ 	.byte	0x04, 0x1c
        /*004a*/ 	.short	(.L_61 - .L_60)


	//   ....[0]....
.L_60:
        /*004c*/ 	.word	0x00000080


	//   ....[1]....
        /*0050*/ 	.word	0x00000130


	//   ....[2]....
        /*0054*/ 	.word	0x00000170


	//----- nvinfo : EIATTR_CBANK_PARAM_SIZE
	.align		4
.L_61:
        /*0058*/ 	.byte	0x03, 0x19
        /*005a*/ 	.short	0x0014


	//----- nvinfo : EIATTR_PARAM_CBANK
	.align		4
        /*005c*/ 	.byte	0x04, 0x0a
        /*005e*/ 	.short	(.L_63 - .L_62)
	.align		4
.L_62:
        /*0060*/ 	.word	index@(.nv.constant0._Z12find_repeatsPiS_i)
        /*0064*/ 	.short	0x0380
        /*0066*/ 	.short	0x0014


	//----- nvinfo : EIATTR_SW_WAR
	.align		4
.L_63:
        /*0068*/ 	.byte	0x04, 0x36
        /*006a*/ 	.short	(.L_65 - .L_64)
.L_64:
        /*006c*/ 	.word	0x00000008
.L_65:


//--------------------- .nv.callgraph             --------------------------
	.section	.nv.callgraph,"",@"SHT_CUDA_CALLGRAPH"
	.align	4
	.sectionentsize	8
	.align		4
        /*0000*/ 	.word	0x00000000
	.align		4
        /*0004*/ 	.word	0xffffffff
	.align		4
        /*0008*/ 	.word	0x00000000
	.align		4
        /*000c*/ 	.word	0xfffffffe
	.align		4
        /*0010*/ 	.word	0x00000000
	.align		4
        /*0014*/ 	.word	0xfffffffd
	.align		4
        /*0018*/ 	.word	0x00000000
	.align		4
        /*001c*/ 	.word	0xfffffffc


//--------------------- .text._Z13index_repeatsPiS_S_ --------------------------
	.section	.text._Z13index_repeatsPiS_S_,"ax",@progbits
	.align	128
        .global         _Z13index_repeatsPiS_S_
        .type           _Z13index_repeatsPiS_S_,@function
        .size           _Z13index_repeatsPiS_S_,(.L_x_22 - _Z13index_repeatsPiS_S_)
        .other          _Z13index_repeatsPiS_S_,@"STO_CUDA_ENTRY STV_DEFAULT"
_Z13index_repeatsPiS_S_:
.text._Z13index_repeatsPiS_S_:
[----:B------:R-:W-:Y:S01]  /*0000*/  LDC R1, c[0x0][0x37c] ;  /* 0x0000df00ff017b82 */ /* 0x000fe20000000800 */
[----:B------:R-:W-:Y:S05]  /*0010*/  EXIT ;  /* 0x000000000000794d */ /* 0x000fea0003800000 */
.L_x_0:
[----:B------:R-:W-:-:S00]  /*0020*/  BRA `(.L_x_0) ;  /* 0xfffffffc00fc7947 */ /* 0x000fc0000383ffff */
[----:B------:R-:W-:-:S00]  /*0030*/  NOP ;  /* 0x0000000000007918 */ /* 0x000fc00000000000 */
        /* <DEDUP_REMOVED lines=12> */
.L_x_22:


//--------------------- .text._Z14exclusive_scanPiS_P4NodeS_i --------------------------
	.section	.text._Z14exclusive_scanPiS_P4NodeS_i,"ax",@progbits
	.align	128
        .global         _Z14exclusive_scanPiS_P4NodeS_i
        .type           _Z14exclusive_scanPiS_P4NodeS_i,@function
        .size           _Z14exclusive_scanPiS_P4NodeS_i,(.L_x_23 - _Z14exclusive_scanPiS_P4NodeS_i)
        .other          _Z14exclusive_scanPiS_P4NodeS_i,@"STO_CUDA_ENTRY STV_DEFAULT"
_Z14exclusive_scanPiS_P4NodeS_i:
.text._Z14exclusive_scanPiS_P4NodeS_i:
[----:B------:R-:W-:Y:S01]  /*0000*/  LDC R1, c[0x0][0x37c] ;  /* 0x0000df00ff017b82 */ /* 0x000fe20000000800 */
[----:B------:R-:W0:Y:S07]  /*0010*/  S2R R0, SR_TID.X ;  /* 0x0000000000007919 */ /* 0x000e2e0000002100 */
[----:B------:R-:W0:Y:S01]  /*0020*/  S2UR UR4, SR_CTAID.X ;  /* 0x00000000000479c3 */ /* 0x000e220000002500 */
[----:B------:R-:W1:Y:S01]  /*0030*/  LDCU.64 UR6, c[0x0][0x358] ;  /* 0x00006b00ff0677ac */ /* 0x000e620008000a00 */
[----:B------:R-:W2:Y:S06]  /*0040*/  LDCU UR5, c[0x0][0x3a0] ;  /* 0x00007400ff0577ac */ /* 0x000eac0008000800 */
[----:B------:R-:W0:Y:S08]  /*0050*/  LDC R5, c[0x0][0x360] ;  /* 0x0000d800ff057b82 */ /* 0x000e300000000800 */
[----:B------:R-:W3:Y:S01]  /*0060*/  LDC.64 R2, c[0x0][0x380] ;  /* 0x0000e000ff027b82 */ /* 0x000ee20000000a00 */
[----:B0-----:R-:W-:-:S07]  /*0070*/  IMAD R0, R5, UR4, R0 ;  /* 0x0000000405007c24 */ /* 0x001fce000f8e0200 */
[----:B------:R-:W0:Y:S01]  /*0080*/  LDC.64 R4, c[0x0][0x390] ;  /* 0x0000e400ff047b82 */ /* 0x000e220000000a00 */
[----:B---3--:R-:W-:-:S06]  /*0090*/  IMAD.WIDE R2, R0, 0x4, R2 ;  /* 0x0000000400027825 */ /* 0x008fcc00078e0202 */
[----:B-1----:R-:W3:Y:S01]  /*00a0*/  LDG.E R3, desc[UR6][R2.64] ;  /* 0x0000000602037981 */ /* 0x002ee2000c1e1900 */
[----:B--2---:R-:W-:Y:S01]  /*00b0*/  UISETP.GE.AND UP0, UPT, UR5, 0x1, UPT ;  /* 0x000000010500788c */ /* 0x004fe2000bf06270 */
[----:B0-----:R-:W-:-:S05]  /*00c0*/  IMAD.WIDE R4, R0, 0x8, R4 ;  /* 0x0000000800047825 */ /* 0x001fca00078e0204 */
[----:B---3--:R0:W-:Y:S03]  /*00d0*/  STG.E desc[UR6][R4.64+0x38], R3 ;  /* 0x0000380304007986 */ /* 0x0081e6000c101906 */
[----:B------:R-:W-:Y:S05]  /*00e0*/  BRA.U !UP0, `(.L_x_1) ;  /* 0x0000001d08007547 */ /* 0x000fea000b800000 */
[----:B------:R-:W-:Y:S01]  /*00f0*/  UISETP.GE.U32.AND UP0, UPT, UR5, 0x4, UPT ;  /* 0x000000040500788c */ /* 0x000fe2000bf06070 */
[C---:B0-----:R-:W-:Y:S01]  /*0100*/  VIADD R4, R0.reuse, 0x7 ;  /* 0x0000000700047836 */ /* 0x041fe20000000000 */
[----:B------:R-:W-:Y:S01]  /*0110*/  ULOP3.LUT UR4, UR5, 0x3, URZ, 0xc0, !UPT ;  /* 0x0000000305047892 */ /* 0x000fe2000f8ec0ff */
[----:B------:R-:W-:Y:S02]  /*0120*/  VIADD R5, R0, 0x8 ;  /* 0x0000000800057836 */ /* 0x000fe40000000000 */
[----:B------:R-:W-:-:S04]  /*0130*/  IMAD.MOV.U32 R7, RZ, RZ, 0x2 ;  /* 0x00000002ff077424 */ /* 0x000fc800078e00ff */
[----:B------:R-:W-:Y:S05]  /*0140*/  BRA.U !UP0, `(.L_x_2) ;  /* 0x0000001508707547 */ /* 0x000fea000b800000 */
[----:B------:R-:W0:Y:S01]  /*0150*/  LDC.64 R2, c[0x0][0x390] ;  /* 0x0000e400ff027b82 */ /* 0x000e220000000a00 */
[----:B------:R-:W-:Y:S01]  /*0160*/  ULOP3.LUT UR5, UR5, 0x7ffffffc, URZ, 0xc0, !UPT ;  /* 0x7ffffffc05057892 */ /* 0x000fe2000f8ec0ff */
[----:B------:R-:W-:Y:S01]  /*0170*/  ISETP.GE.AND P0, PT, R0, RZ, PT ;  /* 0x000000ff0000720c */ /* 0x000fe20003f06270 */
[----:B------:R-:W-:Y:S01]  /*0180*/  IMAD.MOV.U32 R7, RZ, RZ, 0x2 ;  /* 0x00000002ff077424 */ /* 0x000fe200078e00ff */
[----:B------:R-:W-:Y:S01]  /*0190*/  IABS R8, R0 ;  /* 0x0000000000087213 */ /* 0x000fe20000000000 */
[----:B------:R-:W-:-:S12]  /*01a0*/  UIADD3 UR5, UPT, UPT, -UR5, URZ, URZ ;  /* 0x000000ff05057290 */ /* 0x000fd8000fffe1ff */
.L_x_11:
[----:B------:R-:W-:Y:S01]  /*01b0*/  IABS R9, R7 ;  /* 0x0000000700097213 */ /* 0x000fe20000000000 */
[----:B------:R-:W-:Y:S01]  /*01c0*/  UIADD3 UR5, UPT, UPT, UR5, 0x4, URZ ;  /* 0x0000000405057890 */ /* 0x000fe2000fffe0ff */
[----:B------:R-:W-:Y:S02]  /*01d0*/  BSSY.RECONVERGENT B0, `(.L_x_3) ;  /* 0x0000053000007945 */ /* 0x000fe40003800200 */
[----:B-1----:R-:W1:Y:S01]  /*01e0*/  I2F.RP R6, R9 ;  /* 0x0000000900067306 */ /* 0x002e620000209400 */
[----:B------:R-:W-:-:S07]  /*01f0*/  UISETP.NE.AND UP0, UPT, UR5, URZ, UPT ;  /* 0x000000ff0500728c */ /* 0x000fce000bf05270 */
[----:B-1----:R-:W1:Y:S02]  /*0200*/  MUFU.RCP R6, R6 ;  /* 0x0000000600067308 */ /* 0x002e640000001000 */
[----:B-1----:R-:W-:Y:S02]  /*0210*/  IADD3 R10, PT, PT, R6, 0xffffffe, RZ ;  /* 0x0ffffffe060a7810 */ /* 0x002fe40007ffe0ff */
[----:B------:R-:W-:-:S04]  /*0220*/  IABS R6, R0 ;  /* 0x0000000000067213 */ /* 0x000fc80000000000 */
[----:B------:R1:W2:Y:S02]  /*0230*/  F2I.FTZ.U32.TRUNC.NTZ R11, R10 ;  /* 0x0000000a000b7305 */ /* 0x0002a4000021f000 */
[----:B-1----:R-:W-:Y:S02]  /*0240*/  IMAD.MOV.U32 R10, RZ, RZ, RZ ;  /* 0x000000ffff0a7224 */ /* 0x002fe400078e00ff */
[----:B--2---:R-:W-:-:S04]  /*0250*/  IMAD.MOV R12, RZ, RZ, -R11 ;  /* 0x000000ffff0c7224 */ /* 0x004fc800078e0a0b */
[----:B------:R-:W-:Y:S01]  /*0260*/  IMAD R13, R12, R9, RZ ;  /* 0x000000090c0d7224 */ /* 0x000fe200078e02ff */
[----:B------:R-:W-:-:S03]  /*0270*/  IABS R12, R7 ;  /* 0x00000007000c7213 */ /* 0x000fc60000000000 */
[----:B------:R-:W-:-:S04]  /*0280*/  IMAD.HI.U32 R13, R11, R13, R10 ;  /* 0x0000000d0b0d7227 */ /* 0x000fc800078e000a */
[----:B------:R-:W-:Y:S02]  /*0290*/  IMAD.MOV R11, RZ, RZ, -R12 ;  /* 0x000000ffff0b7224 */ /* 0x000fe400078e0a0c */
[----:B------:R-:W-:-:S04]  /*02a0*/  IMAD.HI.U32 R8, R13, R8, RZ ;  /* 0x000000080d087227 */ /* 0x000fc800078e00ff */
[----:B------:R-:W-:-:S05]  /*02b0*/  IMAD R8, R8, R11, R6 ;  /* 0x0000000b08087224 */ /* 0x000fca00078e0206 */
[----:B------:R-:W-:-:S13]  /*02c0*/  ISETP.GT.U32.AND P1, PT, R9, R8, PT ;  /* 0x000000080900720c */ /* 0x000fda0003f24070 */
[----:B------:R-:W-:-:S05]  /*02d0*/  @!P1 IMAD.IADD R8, R8, 0x1, -R9 ;  /* 0x0000000108089824 */ /* 0x000fca00078e0a09 */
[----:B------:R-:W-:-:S13]  /*02e0*/  ISETP.GT.U32.AND P1, PT, R9, R8, PT ;  /* 0x000000080900720c */ /* 0x000fda0003f24070 */
[----:B------:R-:W-:Y:S02]  /*02f0*/  @!P1 IADD3 R8, PT, PT, R8, -R9, RZ ;  /* 0x8000000908089210 */ /* 0x000fe40007ffe0ff */
[----:B------:R-:W-:-:S03]  /*0300*/  ISETP.NE.AND P1, PT, R7, RZ, PT ;  /* 0x000000ff0700720c */ /* 0x000fc60003f25270 */
[----:B------:R-:W-:Y:S01]  /*0310*/  IMAD.MOV.U32 R15, RZ, RZ, R8 ;  /* 0x000000ffff0f7224 */ /* 0x000fe200078e0008 */
[----:B------:R-:W-:-:S03]  /*0320*/  LOP3.LUT R8, RZ, R7, RZ, 0x33, !PT ;  /* 0x00000007ff087212 */ /* 0x000fc600078e33ff */
[----:B------:R-:W-:-:S05]  /*0330*/  @!P0 IMAD.MOV R15, RZ, RZ, -R15 ;  /* 0x000000ffff0f8224 */ /* 0x000fca00078e0a0f */
[----:B------:R-:W-:-:S04]  /*0340*/  SEL R15, R8, R15, !P1 ;  /* 0x0000000f080f7207 */ /* 0x000fc80004800000 */
[----:B------:R-:W-:-:S13]  /*0350*/  ISETP.NE.AND P0, PT, R15, RZ, PT ;  /* 0x000000ff0f00720c */ /* 0x000fda0003f05270 */
[----:B------:R-:W-:Y:S05]  /*0360*/  @P0 BRA `(.L_x_4) ;  /* 0x0000000000e40947 */ /* 0x000fea0003800000 */
[----:B------:R-:W-:Y:S02]  /*0370*/  SHF.R.S32.HI R12, RZ, 0x1, R7 ;  /* 0x00000001ff0c7819 */ /* 0x000fe40000011407 */
[----:B------:R-:W-:Y:S02]  /*0380*/  IABS R18, R5 ;  /* 0x0000000500127213 */ /* 0x000fe40000000000 */
[-C--:B------:R-:W-:Y:S02]  /*0390*/  IABS R16, R12.reuse ;  /* 0x0000000c00107213 */ /* 0x080fe40000000000 */
[----:B------:R-:W-:Y:S02]  /*03a0*/  IABS R19, R12 ;  /* 0x0000000c00137213 */ /* 0x000fe40000000000 */
[----:B------:R-:W1:Y:S08]  /*03b0*/  I2F.RP R10, R16 ;  /* 0x00000010000a7306 */ /* 0x000e700000209400 */
[----:B-1----:R-:W1:Y:S02]  /*03c0*/  MUFU.RCP R10, R10 ;  /* 0x0000000a000a7308 */ /* 0x002e640000001000 */
[----:B-1----:R-:W-:Y:S01]  /*03d0*/  VIADD R14, R10, 0xffffffe ;  /* 0x0ffffffe0a0e7836 */ /* 0x002fe20000000000 */
[----:B------:R-:W-:-:S05]  /*03e0*/  IABS R10, R4 ;  /* 0x00000004000a7213 */ /* 0x000fca0000000000 */
[----:B------:R1:W2:Y:S02]  /*03f0*/  F2I.FTZ.U32.TRUNC.NTZ R15, R14 ;  /* 0x0000000e000f7305 */ /* 0x0002a4000021f000 */
[----:B-1----:R-:W-:Y:S02]  /*0400*/  HFMA2 R14, -RZ, RZ, 0, 0 ;  /* 0x00000000ff0e7431 */ /* 0x002fe400000001ff */
[----:B--2---:R-:W-:-:S04]  /*0410*/  IMAD.MOV R17, RZ, RZ, -R15 ;  /* 0x000000ffff117224 */ /* 0x004fc800078e0a0f */
[----:B------:R-:W-:-:S04]  /*0420*/  IMAD R17, R17, R16, RZ ;  /* 0x0000001011117224 */ /* 0x000fc800078e02ff */
[----:B------:R-:W-:-:S04]  /*0430*/  IMAD.HI.U32 R15, R15, R17, R14 ;  /* 0x000000110f0f7227 */ /* 0x000fc800078e000e */
[----:B------:R-:W-:Y:S02]  /*0440*/  IMAD.MOV R17, RZ, RZ, -R19 ;  /* 0x000000ffff117224 */ /* 0x000fe400078e0a13 */
[----:B------:R-:W-:-:S04]  /*0450*/  IMAD.HI.U32 R14, R15, R18, RZ ;  /* 0x000000120f0e7227 */ /* 0x000fc800078e00ff */
[----:B------:R-:W-:-:S04]  /*0460*/  IMAD.HI.U32 R15, R15, R10, RZ ;  /* 0x0000000a0f0f7227 */ /* 0x000fc800078e00ff */
[-C--:B------:R-:W-:Y:S02]  /*0470*/  IMAD R19, R14, R17.reuse, R18 ;  /* 0x000000110e137224 */ /* 0x080fe400078e0212 */
[----:B------:R-:W-:-:S03]  /*0480*/  IMAD R17, R15, R17, R10 ;  /* 0x000000110f117224 */ /* 0x000fc600078e020a */
[C---:B------:R-:W-:Y:S02]  /*0490*/  ISETP.GT.U32.AND P6, PT, R16.reuse, R19, PT ;  /* 0x000000131000720c */ /* 0x040fe40003fc4070 */
[----:B------:R-:W-:-:S11]  /*04a0*/  ISETP.GT.U32.AND P5, PT, R16, R17, PT ;  /* 0x000000111000720c */ /* 0x000fd60003fa4070 */
[--C-:B------:R-:W-:Y:S02]  /*04b0*/  @!P6 IMAD.IADD R19, R19, 0x1, -R16.reuse ;  /* 0x000000011313e824 */ /* 0x100fe400078e0a10 */
[----:B------:R-:W-:Y:S01]  /*04c0*/  @!P5 IMAD.IADD R17, R17, 0x1, -R16 ;  /* 0x000000011111d824 */ /* 0x000fe200078e0a10 */
[----:B------:R-:W-:Y:S01]  /*04d0*/  @!P5 IADD3 R15, PT, PT, R15, 0x1, RZ ;  /* 0x000000010f0fd810 */ /* 0x000fe20007ffe0ff */
[----:B------:R-:W-:Y:S01]  /*04e0*/  @!P6 VIADD R14, R14, 0x1 ;  /* 0x000000010e0ee836 */ /* 0x000fe20000000000 */
[-C--:B------:R-:W-:Y:S02]  /*04f0*/  ISETP.GE.U32.AND P4, PT, R19, R16.reuse, PT ;  /* 0x000000101300720c */ /* 0x080fe40003f86070 */
[----:B------:R-:W-:Y:S02]  /*0500*/  ISETP.GE.U32.AND P3, PT, R17, R16, PT ;  /* 0x000000101100720c */ /* 0x000fe40003f66070 */
[-C--:B------:R-:W-:Y:S02]  /*0510*/  LOP3.LUT R16, R4, R12.reuse, RZ, 0x3c, !PT ;  /* 0x0000000c04107212 */ /* 0x080fe400078e3cff */
[----:B------:R-:W-:-:S02]  /*0520*/  LOP3.LUT R17, R5, R12, RZ, 0x3c, !PT ;  /* 0x0000000c05117212 */ /* 0x000fc400078e3cff */
[----:B------:R-:W-:Y:S02]  /*0530*/  ISETP.GE.AND P0, PT, R16, RZ, PT ;  /* 0x000000ff1000720c */ /* 0x000fe40003f06270 */
[----:B------:R-:W-:-:S03]  /*0540*/  ISETP.GE.AND P2, PT, R17, RZ, PT ;  /* 0x000000ff1100720c */ /* 0x000fc60003f46270 */
[----:B------:R-:W-:Y:S02]  /*0550*/  @P4 VIADD R14, R14, 0x1 ;  /* 0x000000010e0e4836 */ /* 0x000fe40000000000 */
[----:B------:R-:W-:Y:S01]  /*0560*/  @P3 VIADD R15, R15, 0x1 ;  /* 0x000000010f0f3836 */ /* 0x000fe20000000000 */
[----:B------:R-:W-:Y:S02]  /*0570*/  ISETP.NE.AND P3, PT, R12, RZ, PT ;  /* 0x000000ff0c00720c */ /* 0x000fe40003f65270 */
[----:B------:R-:W-:-:S03]  /*0580*/  LOP3.LUT R12, RZ, R12, RZ, 0x33, !PT ;  /* 0x0000000cff0c7212 */ /* 0x000fc600078e33ff */
[----:B------:R-:W-:Y:S02]  /*0590*/  @!P0 IMAD.MOV R15, RZ, RZ, -R15 ;  /* 0x000000ffff0f8224 */ /* 0x000fe400078e0a0f */
[----:B------:R-:W-:-:S03]  /*05a0*/  @!P2 IMAD.MOV R14, RZ, RZ, -R14 ;  /* 0x000000ffff0ea224 */ /* 0x000fc600078e0a0e */
[C---:B------:R-:W-:Y:S02]  /*05b0*/  SEL R15, R12.reuse, R15, !P3 ;  /* 0x0000000f0c0f7207 */ /* 0x040fe40005800000 */
[----:B------:R-:W-:-:S03]  /*05c0*/  SEL R17, R12, R14, !P3 ;  /* 0x0000000e0c117207 */ /* 0x000fc60005800000 */
[----:B0-----:R-:W-:-:S04]  /*05d0*/  IMAD.WIDE R14, R15, 0x8, R2 ;  /* 0x000000080f0e7825 */ /* 0x001fc800078e0202 */
[----:B------:R-:W-:Y:S02]  /*05e0*/  IMAD.WIDE R16, R17, 0x8, R2 ;  /* 0x0000000811107825 */ /* 0x000fe400078e0202 */
[----:B------:R-:W2:Y:S04]  /*05f0*/  LDG.E R15, desc[UR6][R14.64] ;  /* 0x000000060e0f7981 */ /* 0x000ea8000c1e1900 */
[----:B------:R-:W2:Y:S01]  /*0600*/  LDG.E R16, desc[UR6][R16.64] ;  /* 0x0000000610107981 */ /* 0x000ea2000c1e1900 */
[----:B------:R-:W-:-:S04]  /*0610*/  IMAD.HI.U32 R13, R13, R10, RZ ;  /* 0x0000000a0d0d7227 */ /* 0x000fc800078e00ff */
[----:B------:R-:W-:-:S05]  /*0620*/  IMAD R10, R13, R11, R10 ;  /* 0x0000000b0d0a7224 */ /* 0x000fca00078e020a */
[----:B------:R-:W-:-:S13]  /*0630*/  ISETP.GT.U32.AND P2, PT, R9, R10, PT ;  /* 0x0000000a0900720c */ /* 0x000fda0003f44070 */
[----:B------:R-:W-:-:S04]  /*0640*/  @!P2 IADD3 R10, PT, PT, R10, -R9, RZ ;  /* 0x800000090a0aa210 */ /* 0x000fc80007ffe0ff */
[----:B------:R-:W-:Y:S02]  /*0650*/  ISETP.GE.U32.AND P0, PT, R10, R9, PT ;  /* 0x000000090a00720c */ /* 0x000fe40003f06070 */
[----:B------:R-:W-:-:S04]  /*0660*/  LOP3.LUT R9, R4, R7, RZ, 0x3c, !PT ;  /* 0x0000000704097212 */ /* 0x000fc800078e3cff */
[----:B------:R-:W-:Y:S01]  /*0670*/  ISETP.GE.AND P3, PT, R9, RZ, PT ;  /* 0x000000ff0900720c */ /* 0x000fe20003f66270 */
[----:B------:R-:W-:-:S06]  /*0680*/  @!P2 VIADD R13, R13, 0x1 ;  /* 0x000000010d0da836 */ /* 0x000fcc0000000000 */
[----:B------:R-:W-:-:S06]  /*0690*/  @P0 VIADD R13, R13, 0x1 ;  /* 0x000000010d0d0836 */ /* 0x000fcc0000000000 */
[----:B------:R-:W-:-:S05]  /*06a0*/  @!P3 IMAD.MOV R13, RZ, RZ, -R13 ;  /* 0x000000ffff0db224 */ /* 0x000fca00078e0a0d */
[----:B------:R-:W-:-:S05]  /*06b0*/  SEL R9, R8, R13, !P1 ;  /* 0x0000000d08097207 */ /* 0x000fca0004800000 */
[----:B------:R-:W-:Y:S01]  /*06c0*/  IMAD.WIDE R8, R9, 0x8, R2 ;  /* 0x0000000809087825 */ /* 0x000fe200078e0202 */
[----:B------:R-:W-:-:S03]  /*06d0*/  SHF.L.U32 R7, R7, 0x1, RZ ;  /* 0x0000000107077819 */ /* 0x000fc600000006ff */
[----:B--2---:R-:W-:-:S05]  /*06e0*/  IMAD.IADD R15, R15, 0x1, R16 ;  /* 0x000000010f0f7824 */ /* 0x004fca00078e0210 */
[----:B------:R1:W-:Y:S02]  /*06f0*/  STG.E desc[UR6][R8.64], R15 ;  /* 0x0000000f08007986 */ /* 0x0003e4000c101906 */
.L_x_4:
[----:B------:R-:W-:Y:S05]  /*0700*/  BSYNC.RECONVERGENT B0 ;  /* 0x0000000000007941 */ /* 0x000fea0003800200 */
.L_x_3:
[-C--:B-1----:R-:W-:Y:S01]  /*0710*/  IABS R9, R7.reuse ;  /* 0x0000000700097213 */ /* 0x082fe20000000000 */
[----:B------:R-:W-:Y:S01]  /*0720*/  BAR.SYNC.DEFER_BLOCKING 0x0 ;  /* 0x0000000000007b1d */ /* 0x000fe20000010000 */
[----:B------:R-:W-:-:S05]  /*0730*/  IABS R14, R7 ;  /* 0x00000007000e7213 */ /* 0x000fca0000000000 */
[----:B------:R-:W1:Y:S01]  /*0740*/  I2F.RP R12, R9 ;  /* 0x00000009000c7306 */ /* 0x000e620000209400 */
[----:B------:R-:W-:Y:S07]  /*0750*/  BSSY.RECONVERGENT B0, `(.L_x_5) ;  /* 0x0000051000007945 */ /* 0x000fee0003800200 */
[----:B-1----:R-:W1:Y:S02]  /*0760*/  MUFU.RCP R12, R12 ;  /* 0x0000000c000c7308 */ /* 0x002e640000001000 */
[----:B-1----:R-:W-:-:S06]  /*0770*/  VIADD R10, R12, 0xffffffe ;  /* 0x0ffffffe0c0a7836 */ /* 0x002fcc0000000000 */
[----:B------:R1:W2:Y:S02]  /*0780*/  F2I.FTZ.U32.TRUNC.NTZ R11, R10 ;  /* 0x0000000a000b7305 */ /* 0x0002a4000021f000 */
[----:B-1----:R-:W-:Y:S02]  /*0790*/  IMAD.MOV.U32 R10, RZ, RZ, RZ ;  /* 0x000000ffff0a7224 */ /* 0x002fe400078e00ff */
[----:B--2---:R-:W-:-:S04]  /*07a0*/  IMAD.MOV R8, RZ, RZ, -R11 ;  /* 0x000000ffff087224 */ /* 0x004fc800078e0a0b */
[----:B------:R-:W-:Y:S02]  /*07b0*/  IMAD R13, R8, R9, RZ ;  /* 0x00000009080d7224 */ /* 0x000fe400078e02ff */
[----:B------:R-:W-:Y:S02]  /*07c0*/  IMAD.MOV.U32 R8, RZ, RZ, R6 ;  /* 0x000000ffff087224 */ /* 0x000fe400078e0006 */
[----:B------:R-:W-:Y:S01]  /*07d0*/  IMAD.HI.U32 R11, R11, R13, R10 ;  /* 0x0000000d0b0b7227 */ /* 0x000fe200078e000a */
[----:B------:R-:W-:Y:S02]  /*07e0*/  IADD3 R13, PT, PT, RZ, -R14, RZ ;  /* 0x8000000eff0d7210 */ /* 0x000fe40007ffe0ff */
[----:B------:R-:W-:-:S03]  /*07f0*/  LOP3.LUT R10, RZ, R7, RZ, 0x33, !PT ;  /* 0x00000007ff0a7212 */ /* 0x000fc600078e33ff */
[----:B------:R-:W-:-:S04]  /*0800*/  IMAD.HI.U32 R12, R11, R8, RZ ;  /* 0x000000080b0c7227 */ /* 0x000fc800078e00ff */
[----:B------:R-:W-:-:S05]  /*0810*/  IMAD R15, R12, R13, R6 ;  /* 0x0000000d0c0f7224 */ /* 0x000fca00078e0206 */
[----:B------:R-:W-:-:S13]  /*0820*/  ISETP.GT.U32.AND P0, PT, R9, R15, PT ;  /* 0x0000000f0900720c */ /* 0x000fda0003f04070 */
[----:B------:R-:W-:Y:S01]  /*0830*/  @!P0 IMAD.IADD R15, R15, 0x1, -R9 ;  /* 0x000000010f0f8824 */ /* 0x000fe200078e0a09 */
[----:B------:R-:W-:-:S04]  /*0840*/  ISETP.GE.AND P0, PT, R0, RZ, PT ;  /* 0x000000ff0000720c */ /* 0x000fc80003f06270 */
[----:B------:R-:W-:-:S13]  /*0850*/  ISETP.GT.U32.AND P1, PT, R9, R15, PT ;  /* 0x0000000f0900720c */ /* 0x000fda0003f24070 */
[----:B------:R-:W-:Y:S01]  /*0860*/  @!P1 IMAD.IADD R15, R15, 0x1, -R9 ;  /* 0x000000010f0f9824 */ /* 0x000fe200078e0a09 */
[----:B------:R-:W-:-:S03]  /*0870*/  ISETP.NE.AND P1, PT, R7, RZ, PT ;  /* 0x000000ff0700720c */ /* 0x000fc60003f25270 */
[----:B------:R-:W-:-:S05]  /*0880*/  @!P0 IMAD.MOV R15, RZ, RZ, -R15 ;  /* 0x000000ffff0f8224 */ /* 0x000fca00078e0a0f */
[----:B------:R-:W-:-:S04]  /*0890*/  SEL R15, R10, R15, !P1 ;  /* 0x0000000f0a0f7207 */ /* 0x000fc80004800000 */
[----:B------:R-:W-:-:S13]  /*08a0*/  ISETP.NE.AND P2, PT, R15, RZ, PT ;  /* 0x000000ff0f00720c */ /* 0x000fda0003f45270 */
[----:B------:R-:W-:Y:S05]  /*08b0*/  @P2 BRA `(.L_x_6) ;  /* 0x0000000000e82947 */ /* 0x000fea0003800000 */
[----:B------:R-:W-:Y:S02]  /*08c0*/  SHF.R.S32.HI R16, RZ, 0x1, R7 ;  /* 0x00000001ff107819 */ /* 0x000fe40000011407 */
[----:B------:R-:W-:Y:S02]  /*08d0*/  IABS R20, R5 ;  /* 0x0000000500147213 */ /* 0x000fe40000000000 */
[----:B------:R-:W-:-:S04]  /*08e0*/  IABS R17, R16 ;  /* 0x0000001000117213 */ /* 0x000fc80000000000 */
[----:B------:R-:W1:Y:S08]  /*08f0*/  I2F.RP R12, R17 ;  /* 0x00000011000c7306 */ /* 0x000e700000209400 */
[----:B-1----:R-:W1:Y:S02]  /*0900*/  MUFU.RCP R12, R12 ;  /* 0x0000000c000c7308 */ /* 0x002e640000001000 */
[----:B-1----:R-:W-:Y:S01]  /*0910*/  VIADD R14, R12, 0xffffffe ;  /* 0x0ffffffe0c0e7836 */ /* 0x002fe20000000000 */
[----:B------:R-:W-:-:S05]  /*0920*/  IABS R12, R4 ;  /* 0x00000004000c7213 */ /* 0x000fca0000000000 */
[----:B------:R1:W2:Y:S02]  /*0930*/  F2I.FTZ.U32.TRUNC.NTZ R15, R14 ;  /* 0x0000000e000f7305 */ /* 0x0002a4000021f000 */
[----:B-1----:R-:W-:Y:S01]  /*0940*/  IMAD.MOV.U32 R14, RZ, RZ, RZ ;  /* 0x000000ffff0e7224 */ /* 0x002fe200078e00ff */
[----:B--2---:R-:W-:-:S05]  /*0950*/  IADD3 R18, PT, PT, RZ, -R15, RZ ;  /* 0x8000000fff127210 */ /* 0x004fca0007ffe0ff */
[----:B------:R-:W-:Y:S01]  /*0960*/  IMAD R19, R18, R17, RZ ;  /* 0x0000001112137224 */ /* 0x000fe200078e02ff */
[----:B------:R-:W-:-:S03]  /*0970*/  IABS R18, R16 ;  /* 0x0000001000127213 */ /* 0x000fc60000000000 */
        /* <DEDUP_REMOVED lines=17> */
[----:B------:R-:W-:Y:S02]  /*0a90*/  ISETP.GE.AND P2, PT, R14, RZ, PT ;  /* 0x000000ff0e00720c */ /* 0x000fe40003f46270 */
[----:B------:R-:W-:Y:S01]  /*0aa0*/  ISETP.NE.AND P4, PT, R16, RZ, PT ;  /* 0x000000ff1000720c */ /* 0x000fe20003f85270 */
[----:B------:R-:W-:Y:S01]  /*0ab0*/  @P5 VIADD R18, R18, 0x1 ;  /* 0x0000000112125836 */ /* 0x000fe20000000000 */
[----:B------:R-:W-:Y:S01]  /*0ac0*/  LOP3.LUT R16, RZ, R16, RZ, 0x33, !PT ;  /* 0x00000010ff107212 */ /* 0x000fe200078e33ff */
[----:B------:R-:W-:-:S06]  /*0ad0*/  @P6 VIADD R15, R15, 0x1 ;  /* 0x000000010f0f6836 */ /* 0x000fcc0000000000 */
[----:B------:R-:W-:Y:S02]  /*0ae0*/  @!P3 IMAD.MOV R18, RZ, RZ, -R18 ;  /* 0x000000ffff12b224 */ /* 0x000fe400078e0a12 */
[----:B------:R-:W-:-:S03]  /*0af0*/  @!P2 IADD3 R15, PT, PT, -R15, RZ, RZ ;  /* 0x000000ff0f0fa210 */ /* 0x000fc60007ffe1ff */
        /* <DEDUP_REMOVED lines=9> */
[----:B------:R-:W-:Y:S02]  /*0b90*/  @!P2 IMAD.IADD R12, R12, 0x1, -R9 ;  /* 0x000000010c0ca824 */ /* 0x000fe400078e0a09 */
[----:B------:R-:W-:-:S03]  /*0ba0*/  @!P2 VIADD R11, R11, 0x1 ;  /* 0x000000010b0ba836 */ /* 0x000fc60000000000 */
[----:B------:R-:W-:Y:S02]  /*0bb0*/  ISETP.GE.U32.AND P3, PT, R12, R9, PT ;  /* 0x000000090c00720c */ /* 0x000fe40003f66070 */
[----:B------:R-:W-:Y:S01]  /*0bc0*/  LOP3.LUT R9, R4, R7, RZ, 0x3c, !PT ;  /* 0x0000000704097212 */ /* 0x000fe200078e3cff */
[----:B------:R-:W-:-:S03]  /*0bd0*/  IMAD.SHL.U32 R7, R7, 0x2, RZ ;  /* 0x0000000207077824 */ /* 0x000fc600078e00ff */
[----:B------:R-:W-:-:S07]  /*0be0*/  ISETP.GE.AND P4, PT, R9, RZ, PT ;  /* 0x000000ff0900720c */ /* 0x000fce0003f86270 */
[----:B------:R-:W-:-:S04]  /*0bf0*/  @P3 VIADD R11, R11, 0x1 ;  /* 0x000000010b0b3836 */ /* 0x000fc80000000000 */
[----:B------:R-:W-:-:S05]  /*0c00*/  IMAD.MOV.U32 R9, RZ, RZ, R11 ;  /* 0x000000ffff097224 */ /* 0x000fca00078e000b */
[----:B------:R-:W-:-:S04]  /*0c10*/  @!P4 IADD3 R9, PT, PT, -R9, RZ, RZ ;  /* 0x000000ff0909c210 */ /* 0x000fc80007ffe1ff */
[----:B------:R-:W-:-:S05]  /*0c20*/  SEL R11, R10, R9, !P1 ;  /* 0x000000090a0b7207 */ /* 0x000fca0004800000 */
[----:B------:R-:W-:-:S04]  /*0c30*/  IMAD.WIDE R10, R11, 0x8, R2 ;  /* 0x000000080b0a7825 */ /* 0x000fc800078e0202 */
[----:B--2---:R-:W-:-:S05]  /*0c40*/  IMAD.IADD R17, R17, 0x1, R14 ;  /* 0x0000000111117824 */ /* 0x004fca00078e020e */
[----:B------:R1:W-:Y:S02]  /*0c50*/  STG.E desc[UR6][R10.64], R17 ;  /* 0x000000110a007986 */ /* 0x0003e4000c101906 */
.L_x_6:
[----:B------:R-:W-:Y:S05]  /*0c60*/  BSYNC.RECONVERGENT B0 ;  /* 0x0000000000007941 */ /* 0x000fea0003800200 */
.L_x_5:
[----:B------:R-:W-:Y:S01]  /*0c70*/  IABS R9, R7 ;  /* 0x0000000700097213 */ /* 0x000fe20000000000 */
[----:B------:R-:W-:Y:S06]  /*0c80*/  BAR.SYNC.DEFER_BLOCKING 0x0 ;  /* 0x0000000000007b1d */ /* 0x000fec0000010000 */
[----:B------:R-:W2:Y:S01]  /*0c90*/  I2F.RP R12, R9 ;  /* 0x00000009000c7306 */ /* 0x000ea20000209400 */
[----:B------:R-:W-:Y:S07]  /*0ca0*/  BSSY.RECONVERGENT B0, `(.L_x_7) ;  /* 0x0000050000007945 */ /* 0x000fee0003800200 */
[----:B--2---:R-:W1:Y:S02]  /*0cb0*/  MUFU.RCP R12, R12 ;  /* 0x0000000c000c7308 */ /* 0x004e640000001000 */
[----:B-1----:R-:W-:-:S06]  /*0cc0*/  VIADD R10, R12, 0xffffffe ;  /* 0x0ffffffe0c0a7836 */ /* 0x002fcc0000000000 */
[----:B------:R1:W2:Y:S02]  /*0cd0*/  F2I.FTZ.U32.TRUNC.NTZ R11, R10 ;  /* 0x0000000a000b7305 */ /* 0x0002a4000021f000 */
[----:B-1----:R-:W-:Y:S01]  /*0ce0*/  MOV R10, RZ ;  /* 0x000000ff000a7202 */ /* 0x002fe20000000f00 */
[----:B--2---:R-:W-:-:S04]  /*0cf0*/  IMAD.MOV R14, RZ, RZ, -R11 ;  /* 0x000000ffff0e7224 */ /* 0x004fc800078e0a0b */
[----:B------:R-:W-:Y:S01]  /*0d00*/  IMAD R13, R14, R9, RZ ;  /* 0x000000090e0d7224 */ /* 0x000fe200078e02ff */
[----:B------:R-:W-:-:S03]  /*0d10*/  IABS R14, R7 ;  /* 0x00000007000e7213 */ /* 0x000fc60000000000 */
[----:B------:R-:W-:Y:S01]  /*0d20*/  IMAD.HI.U32 R11, R11, R13, R10 ;  /* 0x0000000d0b0b7227 */ /* 0x000fe200078e000a */
[----:B------:R-:W-:-:S03]  /*0d30*/  LOP3.LUT R10, RZ, R7, RZ, 0x33, !PT ;  /* 0x00000007ff0a7212 */ /* 0x000fc600078e33ff */
[----:B------:R-:W-:Y:S02]  /*0d40*/  IMAD.MOV R13, RZ, RZ, -R14 ;  /* 0x000000ffff0d7224 */ /* 0x000fe400078e0a0e */
[----:B------:R-:W-:-:S04]  /*0d50*/  IMAD.HI.U32 R12, R11, R8, RZ ;  /* 0x000000080b0c7227 */ /* 0x000fc800078e00ff */
[----:B------:R-:W-:-:S05]  /*0d60*/  IMAD R15, R12, R13, R6 ;  /* 0x0000000d0c0f7224 */ /* 0x000fca00078e0206 */
[----:B------:R-:W-:-:S13]  /*0d70*/  ISETP.GT.U32.AND P1, PT, R9, R15, PT ;  /* 0x0000000f0900720c */ /* 0x000fda0003f24070 */
[----:B------:R-:W-:-:S05]  /*0d80*/  @!P1 IMAD.IADD R15, R15, 0x1, -R9 ;  /* 0x000000010f0f9824 */ /* 0x000fca00078e0a09 */
        /* <DEDUP_REMOVED lines=12> */
[----:B-1----:R-:W-:-:S02]  /*0e50*/  IADD3 R14, PT, PT, R12, 0xffffffe, RZ ;  /* 0x0ffffffe0c0e7810 */ /* 0x002fc40007ffe0ff */
        /* <DEDUP_REMOVED lines=14> */
[----:B------:R-:W-:Y:S02]  /*0f40*/  @!P4 IMAD.IADD R20, R20, 0x1, -R17 ;  /* 0x000000011414c824 */ /* 0x000fe400078e0a11 */
[-C--:B------:R-:W-:Y:S01]  /*0f50*/  @!P3 IADD3 R14, PT, PT, R14, -R17.reuse, RZ ;  /* 0x800000110e0eb210 */ /* 0x080fe20007ffe0ff */
[----:B------:R-:W-:Y:S02]  /*0f60*/  @!P3 VIADD R15, R15, 0x1 ;  /* 0x000000010f0fb836 */ /* 0x000fe40000000000 */
[-C--:B------:R-:W-:Y:S01]  /*0f70*/  ISETP.GE.U32.AND P5, PT, R20, R17.reuse, PT ;  /* 0x000000111400720c */ /* 0x080fe20003fa6070 */
[----:B------:R-:W-:Y:S01]  /*0f80*/  @!P4 VIADD R18, R18, 0x1 ;  /* 0x000000011212c836 */ /* 0x000fe20000000000 */
        /* <DEDUP_REMOVED lines=20> */
[----:B------:R-:W-:-:S05]  /*10d0*/  @!P2 IMAD.IADD R12, R12, 0x1, -R9 ;  /* 0x000000010c0ca824 */ /* 0x000fca00078e0a09 */
[----:B------:R-:W-:Y:S02]  /*10e0*/  ISETP.GE.U32.AND P3, PT, R12, R9, PT ;  /* 0x000000090c00720c */ /* 0x000fe40003f66070 */
[----:B------:R-:W-:Y:S01]  /*10f0*/  LOP3.LUT R9, R4, R7, RZ, 0x3c, !PT ;  /* 0x0000000704097212 */ /* 0x000fe200078e3cff */
[----:B------:R-:W-:-:S03]  /*1100*/  @!P2 VIADD R11, R11, 0x1 ;  /* 0x000000010b0ba836 */ /* 0x000fc60000000000 */
[----:B------:R-:W-:-:S07]  /*1110*/  ISETP.GE.AND P4, PT, R9, RZ, PT ;  /* 0x000000ff0900720c */ /* 0x000fce0003f86270 */
[----:B------:R-:W-:-:S05]  /*1120*/  @P3 VIADD R11, R11, 0x1 ;  /* 0x000000010b0b3836 */ /* 0x000fca0000000000 */
[----:B------:R-:W-:-:S05]  /*1130*/  MOV R9, R11 ;  /* 0x0000000b00097202 */ /* 0x000fca0000000f00 */
[----:B------:R-:W-:-:S05]  /*1140*/  @!P4 IMAD.MOV R9, RZ, RZ, -R9 ;  /* 0x000000ffff09c224 */ /* 0x000fca00078e0a09 */
[----:B------:R-:W-:-:S05]  /*1150*/  SEL R11, R10, R9, !P1 ;  /* 0x000000090a0b7207 */ /* 0x000fca0004800000 */
[----:B------:R-:W-:-:S04]  /*1160*/  IMAD.WIDE R10, R11, 0x8, R2 ;  /* 0x000000080b0a7825 */ /* 0x000fc800078e0202 */
[----:B------:R-:W-:Y:S02]  /*1170*/  IMAD.SHL.U32 R7, R7, 0x2, RZ ;  /* 0x0000000207077824 */ /* 0x000fe400078e00ff */
[----:B--2---:R-:W-:-:S05]  /*1180*/  IMAD.IADD R17, R17, 0x1, R14 ;  /* 0x0000000111117824 */ /* 0x004fca00078e020e */
[----:B------:R1:W-:Y:S02]  /*1190*/  STG.E desc[UR6][R10.64], R17 ;  /* 0x000000110a007986 */ /* 0x0003e4000c101906 */
.L_x_8:
[----:B------:R-:W-:Y:S05]  /*11a0*/  BSYNC.RECONVERGENT B0 ;  /* 0x0000000000007941 */ /* 0x000fea0003800200 */
.L_x_7:
[----:B------:R-:W-:Y:S01]  /*11b0*/  IABS R9, R7 ;  /* 0x0000000700097213 */ /* 0x000fe20000000000 */
[----:B------:R-:W-:Y:S06]  /*11c0*/  BAR.SYNC.DEFER_BLOCKING 0x0 ;  /* 0x0000000000007b1d */ /* 0x000fec0000010000 */
[----:B------:R-:W2:Y:S01]  /*11d0*/  I2F.RP R12, R9 ;  /* 0x00000009000c7306 */ /* 0x000ea20000209400 */
[----:B------:R-:W-:Y:S07]  /*11e0*/  BSSY.RECONVERGENT B0, `(.L_x_9) ;  /* 0x0000050000007945 */ /* 0x000fee0003800200 */
[----:B--2---:R-:W1:Y:S02]  /*11f0*/  MUFU.RCP R12, R12 ;  /* 0x0000000c000c7308 */ /* 0x004e640000001000 */
[----:B-1----:R-:W-:-:S06]  /*1200*/  VIADD R10, R12, 0xffffffe ;  /* 0x0ffffffe0c0a7836 */ /* 0x002fcc0000000000 */
        /* <DEDUP_REMOVED lines=8> */
[----:B------:R-:W-:Y:S01]  /*1290*/  IMAD R15, R12, R13, R6 ;  /* 0x0000000d0c0f7224 */ /* 0x000fe200078e0206 */
[----:B------:R-:W-:-:S04]  /*12a0*/  LOP3.LUT R6, RZ, R7, RZ, 0x33, !PT ;  /* 0x00000007ff067212 */ /* 0x000fc800078e33ff */
[----:B------:R-:W-:-:S13]  /*12b0*/  ISETP.GT.U32.AND P1, PT, R9, R15, PT ;  /* 0x0000000f0900720c */ /* 0x000fda0003f24070 */
[----:B------:R-:W-:-:S05]  /*12c0*/  @!P1 IMAD.IADD R15, R15, 0x1, -R9 ;  /* 0x000000010f0f9824 */ /* 0x000fca00078e0a09 */
[----:B------:R-:W-:-:S13]  /*12d0*/  ISETP.GT.U32.AND P1, PT, R9, R15, PT ;  /* 0x0000000f0900720c */ /* 0x000fda0003f24070 */
[----:B------:R-:W-:Y:S01]  /*12e0*/  @!P1 IMAD.IADD R15, R15, 0x1, -R9 ;  /* 0x000000010f0f9824 */ /* 0x000fe200078e0a09 */
[----:B------:R-:W-:-:S04]  /*12f0*/  ISETP.NE.AND P1, PT, R7, RZ, PT ;  /* 0x000000ff0700720c */ /* 0x000fc80003f25270 */
[----:B------:R-:W-:-:S04]  /*1300*/  @!P0 IADD3 R15, PT, PT, -R15, RZ, RZ ;  /* 0x000000ff0f0f8210 */ /* 0x000fc80007ffe1ff */
        /* <DEDUP_REMOVED lines=12> */
[----:B-1----:R-:W-:Y:S02]  /*13d0*/  IMAD.MOV.U32 R14, RZ, RZ, RZ ;  /* 0x000000ffff0e7224 */ /* 0x002fe400078e00ff */
        /* <DEDUP_REMOVED lines=10> */
[-C--:B------:R-:W-:Y:S01]  /*1480*/  @!P4 IADD3 R19, PT, PT, R19, -R16.reuse, RZ ;  /* 0x800000101313c210 */ /* 0x080fe20007ffe0ff */
[----:B------:R-:W-:Y:S01]  /*1490*/  @!P4 VIADD R14, R14, 0x1 ;  /* 0x000000010e0ec836 */ /* 0x000fe20000000000 */
[----:B------:R-:W-:Y:S01]  /*14a0*/  ISETP.NE.AND P4, PT, R12, RZ, PT ;  /* 0x000000ff0c00720c */ /* 0x000fe20003f85270 */
[----:B------:R-:W-:Y:S01]  /*14b0*/  @!P3 IMAD.IADD R17, R17, 0x1, -R16 ;  /* 0x000000011111b824 */ /* 0x000fe200078e0a10 */
[----:B------:R-:W-:Y:S01]  /*14c0*/  ISETP.GE.U32.AND P5, PT, R19, R16, PT ;  /* 0x000000101300720c */ /* 0x000fe20003fa6070 */
[----:B------:R-:W-:-:S03]  /*14d0*/  @!P3 VIADD R15, R15, 0x1 ;  /* 0x000000010f0fb836 */ /* 0x000fc60000000000 */
[----:B------:R-:W-:Y:S02]  /*14e0*/  ISETP.GE.U32.AND P6, PT, R17, R16, PT ;  /* 0x000000101100720c */ /* 0x000fe40003fc6070 */
[-C--:B------:R-:W-:Y:S02]  /*14f0*/  LOP3.LUT R16, R4, R12.reuse, RZ, 0x3c, !PT ;  /* 0x0000000c04107212 */ /* 0x080fe400078e3cff */
[----:B------:R-:W-:Y:S02]  /*1500*/  LOP3.LUT R17, R5, R12, RZ, 0x3c, !PT ;  /* 0x0000000c05117212 */ /* 0x000fe400078e3cff */
[----:B------:R-:W-:Y:S02]  /*1510*/  ISETP.GE.AND P2, PT, R16, RZ, PT ;  /* 0x000000ff1000720c */ /* 0x000fe40003f46270 */
[----:B------:R-:W-:Y:S02]  /*1520*/  ISETP.GE.AND P3, PT, R17, RZ, PT ;  /* 0x000000ff1100720c */ /* 0x000fe40003f66270 */
[----:B------:R-:W-:-:S02]  /*1530*/  @P5 IADD3 R14, PT, PT, R14, 0x1, RZ ;  /* 0x000000010e0e5810 */ /* 0x000fc40007ffe0ff */
[----:B------:R-:W-:Y:S01]  /*1540*/  LOP3.LUT R12, RZ, R12, RZ, 0x33, !PT ;  /* 0x0000000cff0c7212 */ /* 0x000fe200078e33ff */
[----:B------:R-:W-:-:S06]  /*1550*/  @P6 VIADD R15, R15, 0x1 ;  /* 0x000000010f0f6836 */ /* 0x000fcc0000000000 */
        /* <DEDUP_REMOVED lines=13> */
[----:B------:R-:W-:Y:S01]  /*1630*/  LOP3.LUT R9, R4, R7, RZ, 0x3c, !PT ;  /* 0x0000000704097212 */ /* 0x000fe200078e3cff */
[----:B------:R-:W-:-:S03]  /*1640*/  @!P2 VIADD R11, R11, 0x1 ;  /* 0x000000010b0ba836 */ /* 0x000fc60000000000 */
[----:B------:R-:W-:-:S07]  /*1650*/  ISETP.GE.AND P4, PT, R9, RZ, PT ;  /* 0x000000ff0900720c */ /* 0x000fce0003f86270 */
[----:B------:R-:W-:-:S04]  /*1660*/  @P3 VIADD R11, R11, 0x1 ;  /* 0x000000010b0b3836 */ /* 0x000fc80000000000 */
[----:B------:R-:W-:-:S05]  /*1670*/  IMAD.MOV.U32 R9, RZ, RZ, R11 ;  /* 0x000000ffff097224 */ /* 0x000fca00078e000b */
[----:B------:R-:W-:-:S04]  /*1680*/  @!P4 IADD3 R9, PT, PT, -R9, RZ, RZ ;  /* 0x000000ff0909c210 */ /* 0x000fc80007ffe1ff */
[----:B------:R-:W-:-:S05]  /*1690*/  SEL R11, R6, R9, !P1 ;  /* 0x00000009060b7207 */ /* 0x000fca0004800000 */
[----:B------:R-:W-:-:S04]  /*16a0*/  IMAD.WIDE R10, R11, 0x8, R2 ;  /* 0x000000080b0a7825 */ /* 0x000fc800078e0202 */
[----:B------:R-:W-:Y:S02]  /*16b0*/  IMAD.SHL.U32 R7, R7, 0x2, RZ ;  /* 0x0000000207077824 */ /* 0x000fe400078e00ff */
[----:B--2---:R-:W-:-:S05]  /*16c0*/  IMAD.IADD R15, R15, 0x1, R16 ;  /* 0x000000010f0f7824 */ /* 0x004fca00078e0210 */
[----:B------:R1:W-:Y:S02]  /*16d0*/  STG.E desc[UR6][R10.64], R15 ;  /* 0x0000000f0a007986 */ /* 0x0003e4000c101906 */
.L_x_10:
[----:B------:R-:W-:Y:S05]  /*16e0*/  BSYNC.RECONVERGENT B0 ;  /* 0x0000000000007941 */ /* 0x000fea0003800200 */
.L_x_9:
[----:B------:R-:W-:Y:S06]  /*16f0*/  BAR.SYNC.DEFER_BLOCKING 0x0 ;  /* 0x0000000000007b1d */ /* 0x000fec0000010000 */
[----:B------:R-:W-:Y:S05]  /*1700*/  BRA.U UP0, `(.L_x_11) ;  /* 0xffffffe900a87547 */ /* 0x000fea000b83ffff */
.L_x_2:
[----:B------:R-:W-:-:S09]  /*1710*/  UISETP.NE.AND UP0, UPT, UR4, URZ, UPT ;  /* 0x000000ff0400728c */ /* 0x000fd2000bf05270 */
[----:B------:R-:W-:Y:S05]  /*1720*/  BRA.U !UP0, `(.L_x_1) ;  /* 0x0000000508707547 */ /* 0x000fea000b800000 */
[----:B0-----:R-:W0:Y:S01]  /*1730*/  LDC.64 R2, c[0x0][0x390] ;  /* 0x0000e400ff027b82 */ /* 0x001e220000000a00 */
[----:B------:R-:W-:Y:S01]  /*1740*/  IABS R6, R0 ;  /* 0x0000000000067213 */ /* 0x000fe20000000000 */
[----:B------:R-:W-:-:S12]  /*1750*/  UIADD3 UR4, UPT, UPT, -UR4, URZ, URZ ;  /* 0x000000ff04047290 */ /* 0x000fd8000fffe1ff */
.L_x_14:
[-C--:B-1----:R-:W-:Y:S01]  /*1760*/  IABS R8, R7.reuse ;  /* 0x0000000700087213 */ /* 0x082fe20000000000 */
[----:B------:R-:W-:Y:S01]  /*1770*/  UIADD3 UR4, UPT, UPT, UR4, 0x1, URZ ;  /* 0x0000000104047890 */ /* 0x000fe2000fffe0ff */
[----:B------:R-:W-:Y:S01]  /*1780*/  IABS R13, R7 ;  /* 0x00000007000d7213 */ /* 0x000fe20000000000 */
[----:B------:R-:W-:Y:S01]  /*1790*/  BSSY.RECONVERGENT B0, `(.L_x_12) ;  /* 0x0000053000007945 */ /* 0x000fe20003800200 */
[----:B------:R-:W2:Y:S01]  /*17a0*/  I2F.RP R12, R8 ;  /* 0x00000008000c7306 */ /* 0x000ea20000209400 */
[----:B------:R-:W-:Y:S01]  /*17b0*/  ISETP.GE.AND P1, PT, R0, RZ, PT ;  /* 0x000000ff0000720c */ /* 0x000fe20003f26270 */
[----:B------:R-:W-:-:S06]  /*17c0*/  UISETP.NE.AND UP0, UPT, UR4, URZ, UPT ;  /* 0x000000ff0400728c */ /* 0x000fcc000bf05270 */
[----:B--2---:R-:W1:Y:S02]  /*17d0*/  MUFU.RCP R12, R12 ;  /* 0x0000000c000c7308 */ /* 0x004e640000001000 */
[----:B-1----:R-:W-:Y:S01]  /*17e0*/  VIADD R10, R12, 0xffffffe ;  /* 0x0ffffffe0c0a7836 */ /* 0x002fe20000000000 */
[----:B------:R-:W-:-:S05]  /*17f0*/  IABS R12, R0 ;  /* 0x00000000000c7213 */ /* 0x000fca0000000000 */
[----:B------:R1:W2:Y:S02]  /*1800*/  F2I.FTZ.U32.TRUNC.NTZ R11, R10 ;  /* 0x0000000a000b7305 */ /* 0x0002a4000021f000 */
[----:B-1----:R-:W-:Y:S01]  /*1810*/  IMAD.MOV.U32 R10, RZ, RZ, RZ ;  /* 0x000000ffff0a7224 */ /* 0x002fe200078e00ff */
[----:B--2---:R-:W-:-:S05]  /*1820*/  IADD3 R9, PT, PT, RZ, -R11, RZ ;  /* 0x8000000bff097210 */ /* 0x004fca0007ffe0ff */
[----:B------:R-:W-:-:S04]  /*1830*/  IMAD R9, R9, R8, RZ ;  /* 0x0000000809097224 */ /* 0x000fc800078e02ff */
        /* <DEDUP_REMOVED lines=8> */
[----:B------:R-:W-:Y:S02]  /*18c0*/  @!P0 IADD3 R13, PT, PT, R13, -R8, RZ ;  /* 0x800000080d0d8210 */ /* 0x000fe40007ffe0ff */
[----:B------:R-:W-:-:S03]  /*18d0*/  ISETP.NE.AND P0, PT, R7, RZ, PT ;  /* 0x000000ff0700720c */ /* 0x000fc60003f05270 */
        /* <DEDUP_REMOVED lines=19> */
[----:B------:R-:W-:Y:S02]  /*1a10*/  IMAD R19, R14, R17, R18 ;  /* 0x000000110e137224 */ /* 0x000fe400078e0212 */
[----:B------:R-:W-:-:S03]  /*1a20*/  IMAD.HI.U32 R15, R15, R12, RZ ;  /* 0x0000000c0f0f7227 */ /* 0x000fc600078e00ff */
[----:B------:R-:W-:Y:S01]  /*1a30*/  ISETP.GT.U32.AND P6, PT, R16, R19, PT ;  /* 0x000000131000720c */ /* 0x000fe20003fc4070 */
[----:B------:R-:W-:-:S05]  /*1a40*/  IMAD R17, R15, R17, R12 ;  /* 0x000000110f117224 */ /* 0x000fca00078e020c */
[----:B------:R-:W-:-:S07]  /*1a50*/  ISETP.GT.U32.AND P5, PT, R16, R17, PT ;  /* 0x000000111000720c */ /* 0x000fce0003fa4070 */
[----:B------:R-:W-:Y:S01]  /*1a60*/  @!P6 IMAD.IADD R19, R19, 0x1, -R16 ;  /* 0x000000011313e824 */ /* 0x000fe200078e0a10 */
[----:B------:R-:W-:-:S04]  /*1a70*/  @!P6 IADD3 R14, PT, PT, R14, 0x1, RZ ;  /* 0x000000010e0ee810 */ /* 0x000fc80007ffe0ff */
[----:B------:R-:W-:Y:S01]  /*1a80*/  ISETP.GE.U32.AND P4, PT, R19, R16, PT ;  /* 0x000000101300720c */ /* 0x000fe20003f86070 */
[----:B------:R-:W-:Y:S02]  /*1a90*/  @!P5 IMAD.IADD R17, R17, 0x1, -R16 ;  /* 0x000000011111d824 */ /* 0x000fe400078e0a10 */
[----:B------:R-:W-:-:S03]  /*1aa0*/  @!P5 VIADD R15, R15, 0x1 ;  /* 0x000000010f0fd836 */ /* 0x000fc60000000000 */
[----:B------:R-:W-:Y:S02]  /*1ab0*/  ISETP.GE.U32.AND P3, PT, R17, R16, PT ;  /* 0x000000101100720c */ /* 0x000fe40003f66070 */
[-C--:B------:R-:W-:Y:S02]  /*1ac0*/  LOP3.LUT R16, R4, R13.reuse, RZ, 0x3c, !PT ;  /* 0x0000000d04107212 */ /* 0x080fe400078e3cff */
[----:B------:R-:W-:Y:S02]  /*1ad0*/  LOP3.LUT R17, R5, R13, RZ, 0x3c, !PT ;  /* 0x0000000d05117212 */ /* 0x000fe400078e3cff */
[----:B------:R-:W-:Y:S01]  /*1ae0*/  ISETP.GE.AND P1, PT, R16, RZ, PT ;  /* 0x000000ff1000720c */ /* 0x000fe20003f26270 */
[----:B------:R-:W-:Y:S01]  /*1af0*/  @P4 VIADD R14, R14, 0x1 ;  /* 0x000000010e0e4836 */ /* 0x000fe20000000000 */
[----:B------:R-:W-:-:S04]  /*1b00*/  ISETP.GE.AND P2, PT, R17, RZ, PT ;  /* 0x000000ff1100720c */ /* 0x000fc80003f46270 */
[----:B------:R-:W-:Y:S01]  /*1b10*/  MOV R17, R14 ;  /* 0x0000000e00117202 */ /* 0x000fe20000000f00 */
        /* <DEDUP_REMOVED lines=16> */
[----:B------:R-:W-:-:S04]  /*1c20*/  LOP3.LUT R8, R4, R7, RZ, 0x3c, !PT ;  /* 0x0000000704087212 */ /* 0x000fc800078e3cff */
[----:B------:R-:W-:Y:S02]  /*1c30*/  ISETP.GE.AND P3, PT, R8, RZ, PT ;  /* 0x000000ff0800720c */ /* 0x000fe40003f66270 */
[----:B------:R-:W-:-:S05]  /*1c40*/  @!P1 IADD3 R9, PT, PT, R9, 0x1, RZ ;  /* 0x0000000109099810 */ /* 0x000fca0007ffe0ff */
[----:B------:R-:W-:-:S06]  /*1c50*/  @P2 VIADD R9, R9, 0x1 ;  /* 0x0000000109092836 */ /* 0x000fcc0000000000 */
[----:B------:R-:W-:-:S05]  /*1c60*/  @!P3 IMAD.MOV R9, RZ, RZ, -R9 ;  /* 0x000000ffff09b224 */ /* 0x000fca00078e0a09 */
[----:B------:R-:W-:-:S05]  /*1c70*/  SEL R9, R10, R9, !P0 ;  /* 0x000000090a097207 */ /* 0x000fca0004000000 */
[----:B------:R-:W-:Y:S01]  /*1c80*/  IMAD.WIDE R8, R9, 0x8, R2 ;  /* 0x0000000809087825 */ /* 0x000fe200078e0202 */
[----:B------:R-:W-:-:S03]  /*1c90*/  SHF.L.U32 R7, R7, 0x1, RZ ;  /* 0x0000000107077819 */ /* 0x000fc600000006ff */
[----:B--2---:R-:W-:-:S05]  /*1ca0*/  IMAD.IADD R15, R15, 0x1, R16 ;  /* 0x000000010f0f7824 */ /* 0x004fca00078e0210 */
[----:B------:R1:W-:Y:S02]  /*1cb0*/  STG.E desc[UR6][R8.64], R15 ;  /* 0x0000000f08007986 */ /* 0x0003e4000c101906 */
.L_x_13:
[----:B------:R-:W-:Y:S05]  /*1cc0*/  BSYNC.RECONVERGENT B0 ;  /* 0x0000000000007941 */ /* 0x000fea0003800200 */
.L_x_12:
[----:B------:R-:W-:Y:S06]  /*1cd0*/  BAR.SYNC.DEFER_BLOCKING 0x0 ;  /* 0x0000000000007b1d */ /* 0x000fec0000010000 */
[----:B------:R-:W-:Y:S05]  /*1ce0*/  BRA.U UP0, `(.L_x_14) ;  /* 0xfffffff9009c7547 */ /* 0x000fea000b83ffff */
.L_x_1:
[----:B------:R-:W-:Y:S01]  /*1cf0*/  BAR.SYNC.DEFER_BLOCKING 0x0 ;  /* 0x0000000000007b1d */ /* 0x000fe20000010000 */
[----:B------:R-:W-:-:S05]  /*1d00*/  LOP3.LUT P0, RZ, R0, 0x7, RZ, 0xc0, !PT ;  /* 0x0000000700ff7812 */ /* 0x000fca000780c0ff */
[----:B------:R-:W-:Y:S08]  /*1d10*/  BSSY.RECONVERGENT B0, `(.L_x_15) ;  /* 0x0000007000007945 */ /* 0x000ff00003800200 */
[----:B------:R-:W-:Y:S05]  /*1d20*/  @P0 BRA `(.L_x_16) ;  /* 0x0000000000140947 */ /* 0x000fea0003800000 */
[----:B0-----:R-:W0:Y:S02]  /*1d30*/  LDC.64 R2, c[0x0][0x390] ;  /* 0x0000e400ff027b82 */ /* 0x001e240000000a00 */
[----:B0-----:R-:W2:Y:S04]  /*1d40*/  LDG.E R5, desc[UR6][R2.64+0x8] ;  /* 0x0000080602057981 */ /* 0x001ea8000c1e1900 */
[----:B------:R3:W-:Y:S04]  /*1d50*/  STG.E desc[UR6][R2.64+0x4], RZ ;  /* 0x000004ff02007986 */ /* 0x0007e8000c101906 */
[----:B------:R3:W-:Y:S04]  /*1d60*/  STG.E desc[UR6][R2.64+0xc], RZ ;  /* 0x00000cff02007986 */ /* 0x0007e8000c101906 */
[----:B--2---:R3:W-:Y:S02]  /*1d70*/  STG.E desc[UR6][R2.64+0x14], R5 ;  /* 0x0000140502007986 */ /* 0x0047e4000c101906 */
.L_x_16:
[----:B------:R-:W-:Y:S05]  /*1d80*/  BSYNC.RECONVERGENT B0 ;  /* 0x0000000000007941 */ /* 0x000fea0003800200 */
.L_x_15:
[----:B------:R-:W-:Y:S01]  /*1d90*/  BAR.SYNC.DEFER_BLOCKING 0x0 ;  /* 0x0000000000007b1d */ /* 0x000fe20000010000 */
[----:B------:R-:W-:-:S05]  /*1da0*/  ISETP.NE.AND P0, PT, R0, 0x4, PT ;  /* 0x000000040000780c */ /* 0x000fca0003f05270 */
[----:B------:R-:W-:Y:S08]  /*1db0*/  BSSY.RECONVERGENT B0, `(.L_x_17) ;  /* 0x0000011000007945 */ /* 0x000ff00003800200 */
[----:B------:R-:W-:Y:S05]  /*1dc0*/  @!P0 BRA `(.L_x_18) ;  /* 0x0000000000248947 */ /* 0x000fea0003800000 */
[----:B------:R-:W-:-:S13]  /*1dd0*/  ISETP.NE.AND P0, PT, R0, RZ, PT ;  /* 0x000000ff0000720c */ /* 0x000fda0003f05270 */
[----:B------:R-:W-:Y:S05]  /*1de0*/  @P0 BRA `(.L_x_19) ;  /* 0x0000000000340947 */ /* 0x000fea0003800000 */
[----:B0--3--:R-:W0:Y:S02]  /*1df0*/  LDC.64 R2, c[0x0][0x390] ;  /* 0x0000e400ff027b82 */ /* 0x009e240000000a00 */
[----:B0-----:R-:W2:Y:S04]  /*1e00*/  LDG.E R5, desc[UR6][R2.64+0xc] ;  /* 0x00000c0602057981 */ /* 0x001ea8000c1e1900 */
[----:B------:R-:W3:Y:S04]  /*1e10*/  LDG.E R0, desc[UR6][R2.64+0x18] ;  /* 0x0000180602007981 */ /* 0x000ee8000c1e1900 */
[----:B--2---:R2:W-:Y:S01]  /*1e20*/  STG.E desc[UR6][R2.64+0x1c], R5 ;  /* 0x00001c0502007986 */ /* 0x0045e2000c101906 */
[----:B---3--:R-:W-:-:S05]  /*1e30*/  IMAD.IADD R7, R5, 0x1, R0 ;  /* 0x0000000105077824 */ /* 0x008fca00078e0200 */
[----:B------:R2:W-:Y:S01]  /*1e40*/  STG.E desc[UR6][R2.64+0x24], R7 ;  /* 0x0000240702007986 */ /* 0x0005e2000c101906 */
[----:B------:R-:W-:Y:S05]  /*1e50*/  BRA `(.L_x_19) ;  /* 0x0000000000187947 */ /* 0x000fea0003800000 */
.L_x_18:
[----:B0--3--:R-:W0:Y:S02]  /*1e60*/  LDC.64 R2, c[0x0][0x390] ;  /* 0x0000e400ff027b82 */ /* 0x009e240000000a00 */
[----:B0-----:R-:W2:Y:S04]  /*1e70*/  LDG.E R5, desc[UR6][R2.64+0x14] ;  /* 0x0000140602057981 */ /* 0x001ea8000c1e1900 */
[----:B------:R-:W3:Y:S04]  /*1e80*/  LDG.E R0, desc[UR6][R2.64+0x28] ;  /* 0x0000280602007981 */ /* 0x000ee8000c1e1900 */
[----:B--2---:R4:W-:Y:S01]  /*1e90*/  STG.E desc[UR6][R2.64+0x2c], R5 ;  /* 0x00002c0502007986 */ /* 0x0049e2000c101906 */
[----:B---3--:R-:W-:-:S05]  /*1ea0*/  IMAD.IADD R7, R5, 0x1, R0 ;  /* 0x0000000105077824 */ /* 0x008fca00078e0200 */
[----:B------:R4:W-:Y:S02]  /*1eb0*/  STG.E desc[UR6][R2.64+0x34], R7 ;  /* 0x0000340702007986 */ /* 0x0009e4000c101906 */
.L_x_19:
[----:B------:R-:W-:Y:S05]  /*1ec0*/  BSYNC.RECONVERGENT B0 ;  /* 0x0000000000007941 */ /* 0x000fea0003800200 */
.L_x_17:
[----:B------:R-:W-:Y:S06]  /*1ed0*/  BAR.SYNC.DEFER_BLOCKING 0x0 ;  /* 0x0000000000007b1d */ /* 0x000fec0000010000 */
[----:B------:R-:W-:Y:S05]  /*1ee0*/  EXIT ;  /* 0x000000000000794d */ /* 0x000fea0003800000 */
.L_x_20:
        /* <DEDUP_REMOVED lines=9> */
.L_x_23:


//--------------------- .text._Z12find_repeatsPiS_i --------------------------
	.section	.text._Z12find_repeatsPiS_i,"ax",@progbits
	.align	128
        .global         _Z12find_repeatsPiS_i
        .type           _Z12find_repeatsPiS_i,@function
        .size           _Z12find_repeatsPiS_i,(.L_x_24 - _Z12find_repeatsPiS_i)
        .other          _Z12find_repeatsPiS_i,@"STO_CUDA_ENTRY STV_DEFAULT"
_Z12find_repeatsPiS_i:
.text._Z12find_repeatsPiS_i:
[----:B------:R-:W-:Y:S01]  /*0000*/  LDC R1, c[0x0][0x37c] ;  /* 0x0000df00ff017b82 */ /* 0x000fe20000000800 */
[----:B------:R-:W0:Y:S07]  /*0010*/  S2R R7, SR_TID.X ;  /* 0x0000000000077919 */ /* 0x000e2e0000002100 */
[----:B------:R-:W0:Y:S01]  /*0020*/  S2UR UR5, SR_CTAID.X ;  /* 0x00000000000579c3 */ /* 0x000e220000002500 */
[----:B------:R-:W1:Y:S07]  /*0030*/  LDCU UR4, c[0x0][0x390] ;  /* 0x00007200ff0477ac */ /* 0x000e6e0008000800 */
[----:B------:R-:W0:Y:S01]  /*0040*/  LDC R0, c[0x0][0x360] ;  /* 0x0000d800ff007b82 */ /* 0x000e220000000800 */
[----:B-1----:R-:W-:Y:S01]  /*0050*/  UIADD3 UR4, UPT, UPT, UR4, -0x1, URZ ;  /* 0xffffffff04047890 */ /* 0x002fe2000fffe0ff */
[----:B0-----:R-:W-:-:S05]  /*0060*/  IMAD R7, R0, UR5, R7 ;  /* 0x0000000500077c24 */ /* 0x001fca000f8e0207 */
[----:B------:R-:W-:-:S13]  /*0070*/  ISETP.GE.AND P0, PT, R7, UR4, PT ;  /* 0x0000000407007c0c */ /* 0x000fda000bf06270 */
[----:B------:R-:W-:Y:S05]  /*0080*/  @P0 EXIT ;  /* 0x000000000000094d */ /* 0x000fea0003800000 */
[----:B------:R-:W0:Y:S01]  /*0090*/  LDC.64 R2, c[0x0][0x380] ;  /* 0x0000e000ff027b82 */ /* 0x000e220000000a00 */
[----:B------:R-:W1:Y:S01]  /*00a0*/  LDCU.64 UR4, c[0x0][0x358] ;  /* 0x00006b00ff0477ac */ /* 0x000e620008000a00 */
[----:B0-----:R-:W-:-:S05]  /*00b0*/  IMAD.WIDE R2, R7, 0x4, R2 ;  /* 0x0000000407027825 */ /* 0x001fca00078e0202 */
[----:B-1----:R-:W2:Y:S04]  /*00c0*/  LDG.E R0, desc[UR4][R2.64] ;  /* 0x0000000402007981 */ /* 0x002ea8000c1e1900 */
[----:B------:R-:W2:Y:S02]  /*00d0*/  LDG.E R5, desc[UR4][R2.64+0x4] ;  /* 0x0000040402057981 */ /* 0x000ea4000c1e1900 */
[----:B--2---:R-:W-:-:S13]  /*00e0*/  ISETP.NE.AND P0, PT, R0, R5, PT ;  /* 0x000000050000720c */ /* 0x004fda0003f05270 */
[----:B------:R-:W0:Y:S01]  /*00f0*/  @!P0 LDC.64 R4, c[0x0][0x388] ;  /* 0x0000e200ff048b82 */ /* 0x000e220000000a00 */
[----:B------:R-:W-:Y:S01]  /*0100*/  @!P0 MOV R9, 0x1 ;  /* 0x0000000100098802 */ /* 0x000fe20000000f00 */
[----:B0-----:R-:W-:-:S05]  /*0110*/  @!P0 IMAD.WIDE R4, R7, 0x4, R4 ;  /* 0x0000000407048825 */ /* 0x001fca00078e0204 */
[----:B------:R0:W-:Y:S01]  /*0120*/  @!P0 STG.E desc[UR4][R4.64], R9 ;  /* 0x0000000904008986 */ /* 0x0001e2000c101904 */
[----:B------:R-:W-:Y:S05]  /*0130*/  @!P0 EXIT ;  /* 0x000000000000894d */ /* 0x000fea0003800000 */
[----:B------:R-:W1:Y:S02]  /*0140*/  LDC.64 R2, c[0x0][0x388] ;  /* 0x0000e200ff027b82 */ /* 0x000e640000000a00 */
[----:B-1----:R-:W-:-:S05]  /*0150*/  IMAD.WIDE R2, R7, 0x4, R2 ;  /* 0x0000000407027825 */ /* 0x002fca00078e0202 */
[----:B------:R-:W-:Y:S01]  /*0160*/  STG.E desc[UR4][R2.64], RZ ;  /* 0x000000ff02007986 */ /* 0x000fe2000c101904 */
[----:B------:R-:W-:Y:S05]  /*0170*/  EXIT ;  /* 0x000000000000794d */ /* 0x000fea0003800000 */
.L_x_21:
        /* <DEDUP_REMOVED lines=16> */
.L_x_24:


//--------------------- .nv.shared.reserved.0     --------------------------
	.section	.nv.shared.reserved.0,"aw",@nobits
	.weak		__nv_reservedSMEM_offset_0_alias
	.size		__nv_reservedSMEM_offset_0_alias, 0, 64
	.other		__nv_reservedSMEM_offset_0_alias,@"STO_CUDA_RESERVED_SHARED STV_DEFAULT"
__nv_reservedSMEM_offset_0_alias:
	.zero		0
	.zero		64


//--------------------- .nv.constant0._Z13index_repeatsPiS_S_ --------------------------
	.section	.nv.constant0._Z13index_repeatsPiS_S_,"a",@progbits
	.sectionflags	@""
	.align	4
.nv.constant0._Z13index_repeatsPiS_S_:
	.zero		920


//--------------------- .nv.constant0._Z14exclusive_scanPiS_P4NodeS_i --------------------------
	.section	.nv.constant0._Z14exclusive_scanPiS_P4NodeS_i,"a",@progbits
	.sectionflags	@""
	.align	4
.nv.constant0._Z14exclusive_scanPiS_P4NodeS_i:
	.zero		932


//--------------------- .nv.constant0._Z12find_repeatsPiS_i --------------------------
	.section	.nv.constant0._Z12find_repeatsPiS_i,"a",@progbits
	.sectionflags	@""
	.align	4
.nv.constant0._Z12find_repeatsPiS_i:
	.zero		916


//--------------------- SYMBOLS --------------------------

	.type		.nv.reservedSmem.offset0,@object
	.size		.nv.reservedSmem.offset0,0x4
